	.target	sm_90a

	.elftype	@"ET_EXEC"


//--------------------- .note.nv.tkinfo           --------------------------
	.section	.note.nv.tkinfo,"",@"SHT_NOTE"
	.sectionflags	@"SHF_NOTE_NV_TKINFO"
	.tkinfo
        /*0018*/ 	.word	0x00000002
        /*0030*/ 	.string	""
        /*0030*/ 	.string	"ptxas"
        /*0030*/ 	.string	"Cuda compilation tools, release 13.0, V13.0.88"
        /*0030*/ 	.string	"Build cuda_13.0.r13.0/compiler.36424714_0"
        /*0030*/ 	.string	"-arch sm_90a -m 64 "



//--------------------- .note.nv.cuinfo           --------------------------
	.section	.note.nv.cuinfo,"",@"SHT_NOTE"
	.sectionflags	@"SHF_NOTE_NV_CUINFO"
        /*0018*/ 	.short	0x0002
        /*001a*/ 	.short	0x005a
        /*001c*/ 	.short	0x0082
	.zero		2


//--------------------- .nv.info                  --------------------------
	.section	.nv.info,"",@"SHT_CUDA_INFO"
	.align	4


	//----- nvinfo : EIATTR_REGCOUNT
	.align		4
        /*0000*/ 	.byte	0x04, 0x2f
        /*0002*/ 	.short	(.L_12 - .L_11)
	.align		4
.L_11:
        /*0004*/ 	.word	index@(_ZN7cutlass13device_kernelIN5flash19enable_sm80_to_sm89INS1_16FlashAttnFwdSm80INS1_25CollectiveMainloopFwdSm80ILi4ELi1ELb0EN4cute5tupleIJNS5_1CILi128EEENS7_ILi80EEENS7_ILi64EEEEEELi64ENS_6half_tEfNS_4arch4Sm80ELb1ELb0ELb0ELb1ELb1ELb1ELb1ELb1EEENS1_21CollectiveEpilogueFwdINS6_IJS8_SA_S9_EEENS6_IJNS7_ILi1EEESI_SI_EEESC_SE_Li128ELb1ELb1ELb1ELb0EEENS1_36VarlenDynamicPersistentTileSchedulerILi128ELi80ELi128ELi128ELb1ELb1ELb0ELb1ELb1ELb1EEEEEEEEEvNT_6ParamsE)
        /*0008*/ 	.word	0x00000004


	//----- nvinfo : EIATTR_FRAME_SIZE
	.align		4
.L_12:
        /*000c*/ 	.byte	0x04, 0x11
        /*000e*/ 	.short	(.L_14 - .L_13)
	.align		4
.L_13:
        /*0010*/ 	.word	index@(_ZN7cutlass13device_kernelIN5flash19enable_sm80_to_sm89INS1_16FlashAttnFwdSm80INS1_25CollectiveMainloopFwdSm80ILi4ELi1ELb0EN4cute5tupleIJNS5_1CILi128EEENS7_ILi80EEENS7_ILi64EEEEEELi64ENS_6half_tEfNS_4arch4Sm80ELb1ELb0ELb0ELb1ELb1ELb1ELb1ELb1EEENS1_21CollectiveEpilogueFwdINS6_IJS8_SA_S9_EEENS6_IJNS7_ILi1EEESI_SI_EEESC_SE_Li128ELb1ELb1ELb1ELb0EEENS1_36VarlenDynamicPersistentTileSchedulerILi128ELi80ELi128ELi128ELb1ELb1ELb0ELb1ELb1ELb1EEEEEEEEEvNT_6ParamsE)
        /*0014*/ 	.word	0x00000000


	//----- nvinfo : EIATTR_REGCOUNT
	.align		4
.L_14:
        /*0018*/ 	.byte	0x04, 0x2f
        /*001a*/ 	.short	(.L_16 - .L_15)
	.align		4
.L_15:
        /*001c*/ 	.word	index@(_ZN7cutlass13device_kernelIN5flash19enable_sm80_to_sm89INS1_16FlashAttnFwdSm80INS1_25CollectiveMainloopFwdSm80ILi4ELi1ELb0EN4cute5tupleIJNS5_1CILi128EEENS7_ILi80EEENS7_ILi64EEEEEELi64ENS_6half_tEfNS_4arch4Sm80ELb1ELb0ELb0ELb1ELb1ELb0ELb1ELb1EEENS1_21CollectiveEpilogueFwdINS6_IJS8_SA_S9_EEENS6_IJNS7_ILi1EEESI_SI_EEESC_SE_Li128ELb1ELb1ELb1ELb0EEENS1_36VarlenDynamicPersistentTileSchedulerILi128ELi80ELi128ELi128ELb1ELb1ELb0ELb1ELb1ELb1EEEEEEEEEvNT_6ParamsE)
        /*0020*/ 	.word	0x00000004


	//----- nvinfo : EIATTR_FRAME_SIZE
	.align		4
.L_16:
        /*0024*/ 	.byte	0x04, 0x11
        /*0026*/ 	.short	(.L_18 - .L_17)
	.align		4
.L_17:
        /*0028*/ 	.word	index@(_ZN7cutlass13device_kernelIN5flash19enable_sm80_to_sm89INS1_16FlashAttnFwdSm80INS1_25CollectiveMainloopFwdSm80ILi4ELi1ELb0EN4cute5tupleIJNS5_1CILi128EEENS7_ILi80EEENS7_ILi64EEEEEELi64ENS_6half_tEfNS_4arch4Sm80ELb1ELb0ELb0ELb1ELb1ELb0ELb1ELb1EEENS1_21CollectiveEpilogueFwdINS6_IJS8_SA_S9_EEENS6_IJNS7_ILi1EEESI_SI_EEESC_SE_Li128ELb1ELb1ELb1ELb0EEENS1_36VarlenDynamicPersistentTileSchedulerILi128ELi80ELi128ELi128ELb1ELb1ELb0ELb1ELb1ELb1EEEEEEEEEvNT_6ParamsE)
        /*002c*/ 	.word	0x00000000


	//----- nvinfo : EIATTR_REGCOUNT
	.align		4
.L_18:
        /*0030*/ 	.byte	0x04, 0x2f
        /*0032*/ 	.short	(.L_20 - .L_19)
	.align		4
.L_19:
        /*0034*/ 	.word	index@(_ZN7cutlass13device_kernelIN5flash19enable_sm80_to_sm89INS1_16FlashAttnFwdSm80INS1_25CollectiveMainloopFwdSm80ILi4ELi1ELb0EN4cute5tupleIJNS5_1CILi128EEENS7_ILi112EEENS7_ILi64EEEEEELi64ENS_6half_tEfNS_4arch4Sm80ELb1ELb0ELb0ELb0ELb1ELb0ELb1ELb1EEENS1_21CollectiveEpilogueFwdINS6_IJS8_SA_S9_EEENS6_IJNS7_ILi1EEESI_SI_EEESC_SE_Li128ELb0ELb1ELb1ELb0EEENS1_30DynamicPersistentTileSchedulerILi128ELi128ELb1ELb1ELb0EEEEEEEEEvNT_6ParamsE)
        /*0038*/ 	.word	0x00000004


	//----- nvinfo : EIATTR_FRAME_SIZE
	.align		4
.L_20:
        /*003c*/ 	.byte	0x04, 0x11
        /*003e*/ 	.short	(.L_22 - .L_21)
	.align		4
.L_21:
        /*0040*/ 	.word	index@(_ZN7cutlass13device_kernelIN5flash19enable_sm80_to_sm89INS1_16FlashAttnFwdSm80INS1_25CollectiveMainloopFwdSm80ILi4ELi1ELb0EN4cute5tupleIJNS5_1CILi128EEENS7_ILi112EEENS7_ILi64EEEEEELi64ENS_6half_tEfNS_4arch4Sm80ELb1ELb0ELb0ELb0ELb1ELb0ELb1ELb1EEENS1_21CollectiveEpilogueFwdINS6_IJS8_SA_S9_EEENS6_IJNS7_ILi1EEESI_SI_EEESC_SE_Li128ELb0ELb1ELb1ELb0EEENS1_30DynamicPersistentTileSchedulerILi128ELi128ELb1ELb1ELb0EEEEEEEEEvNT_6ParamsE)
        /*0044*/ 	.word	0x00000000


	//----- nvinfo : EIATTR_REGCOUNT
	.align		4
.L_22:
        /*0048*/ 	.byte	0x04, 0x2f
        /*004a*/ 	.short	(.L_24 - .L_23)
	.align		4
.L_23:
        /*004c*/ 	.word	index@(_ZN7cutlass13device_kernelIN5flash19enable_sm80_to_sm89INS1_16FlashAttnFwdSm80INS1_25CollectiveMainloopFwdSm80ILi4ELi1ELb0EN4cute5tupleIJNS5_1CILi128EEENS7_ILi80EEENS7_ILi64EEEEEELi64ENS_6half_tEfNS_4arch4Sm80ELb0ELb1ELb0ELb1ELb1ELb1ELb1ELb1EEENS1_21CollectiveEpilogueFwdINS6_IJS8_SA_S9_EEENS6_IJNS7_ILi1EEESI_SI_EEESC_SE_Li128ELb1ELb1ELb1ELb0EEENS1_36VarlenDynamicPersistentTileSchedulerILi128ELi80ELi128ELi128ELb1ELb1ELb0ELb1ELb0ELb1EEEEEEEEEvNT_6ParamsE)
        /*0050*/ 	.word	0x00000004


	//----- nvinfo : EIATTR_FRAME_SIZE
	.align		4
.L_24:
        /*0054*/ 	.byte	0x04, 0x11
        /*0056*/ 	.short	(.L_26 - .L_25)
	.align		4
.L_25:
        /*0058*/ 	.word	index@(_ZN7cutlass13device_kernelIN5flash19enable_sm80_to_sm89INS1_16FlashAttnFwdSm80INS1_25CollectiveMainloopFwdSm80ILi4ELi1ELb0EN4cute5tupleIJNS5_1CILi128EEENS7_ILi80EEENS7_ILi64EEEEEELi64ENS_6half_tEfNS_4arch4Sm80ELb0ELb1ELb0ELb1ELb1ELb1ELb1ELb1EEENS1_21CollectiveEpilogueFwdINS6_IJS8_SA_S9_EEENS6_IJNS7_ILi1EEESI_SI_EEESC_SE_Li128ELb1ELb1ELb1ELb0EEENS1_36VarlenDynamicPersistentTileSchedulerILi128ELi80ELi128ELi128ELb1ELb1ELb0ELb1ELb0ELb1EEEEEEEEEvNT_6ParamsE)
        /*005c*/ 	.word	0x00000000


	//----- nvinfo : EIATTR_REGCOUNT
	.align		4
.L_26:
        /*0060*/ 	.byte	0x04, 0x2f
        /*0062*/ 	.short	(.L_28 - .L_27)
	.align		4
.L_27:
        /*0064*/ 	.word	index@(_ZN7cutlass13device_kernelIN5flash19enable_sm80_to_sm89INS1_16FlashAttnFwdSm80INS1_25CollectiveMainloopFwdSm80ILi4ELi1ELb0EN4cute5tupleIJNS5_1CILi128EEENS7_ILi80EEENS7_ILi64EEEEEELi64ENS_6half_tEfNS_4arch4Sm80ELb0ELb1ELb0ELb1ELb1ELb0ELb1ELb1EEENS1_21CollectiveEpilogueFwdINS6_IJS8_SA_S9_EEENS6_IJNS7_ILi1EEESI_SI_EEESC_SE_Li128ELb1ELb1ELb1ELb0EEENS1_36VarlenDynamicPersistentTileSchedulerILi128ELi80ELi128ELi128ELb1ELb1ELb0ELb1ELb0ELb1EEEEEEEEEvNT_6ParamsE)
        /*0068*/ 	.word	0x00000004


	//----- nvinfo : EIATTR_FRAME_SIZE
	.align		4
.L_28:
        /*006c*/ 	.byte	0x04, 0x11
        /*006e*/ 	.short	(.L_30 - .L_29)
	.align		4
.L_29:
        /*0070*/ 	.word	index@(_ZN7cutlass13device_kernelIN5flash19enable_sm80_to_sm89INS1_16FlashAttnFwdSm80INS1_25CollectiveMainloopFwdSm80ILi4ELi1ELb0EN4cute5tupleIJNS5_1CILi128EEENS7_ILi80EEENS7_ILi64EEEEEELi64ENS_6half_tEfNS_4arch4Sm80ELb0ELb1ELb0ELb1ELb1ELb0ELb1ELb1EEENS1_21CollectiveEpilogueFwdINS6_IJS8_SA_S9_EEENS6_IJNS7_ILi1EEESI_SI_EEESC_SE_Li128ELb1ELb1ELb1ELb0EEENS1_36VarlenDynamicPersistentTileSchedulerILi128ELi80ELi128ELi128ELb1ELb1ELb0ELb1ELb0ELb1EEEEEEEEEvNT_6ParamsE)
        /*0074*/ 	.word	0x00000000


	//----- nvinfo : EIATTR_REGCOUNT
	.align		4
.L_30:
        /*0078*/ 	.byte	0x04, 0x2f
        /*007a*/ 	.short	(.L_32 - .L_31)
	.align		4
.L_31:
        /*007c*/ 	.word	index@(_ZN7cutlass13device_kernelIN5flash19enable_sm80_to_sm89INS1_16FlashAttnFwdSm80INS1_25CollectiveMainloopFwdSm80ILi4ELi1ELb0EN4cute5tupleIJNS5_1CILi128EEENS7_ILi96EEENS7_ILi64EEEEEELi64ENS_6half_tEfNS_4arch4Sm80ELb0ELb1ELb0ELb0ELb1ELb0ELb1ELb1EEENS1_21CollectiveEpilogueFwdINS6_IJS8_SA_S9_EEENS6_IJNS7_ILi1EEESI_SI_EEESC_SE_Li128ELb0ELb1ELb1ELb0EEENS1_19SingleTileSchedulerILb0ELb1ELb1ELi128EEEEEEEEEvNT_6ParamsE)
        /*0080*/ 	.word	0x00000004


	//----- nvinfo : EIATTR_FRAME_SIZE
	.align		4
.L_32:
        /*0084*/ 	.byte	0x04, 0x11
        /*0086*/ 	.short	(.L_34 - .L_33)
	.align		4
.L_33:
        /*0088*/ 	.word	index@(_ZN7cutlass13device_kernelIN5flash19enable_sm80_to_sm89INS1_16FlashAttnFwdSm80INS1_25CollectiveMainloopFwdSm80ILi4ELi1ELb0EN4cute5tupleIJNS5_1CILi128EEENS7_ILi96EEENS7_ILi64EEEEEELi64ENS_6half_tEfNS_4arch4Sm80ELb0ELb1ELb0ELb0ELb1ELb0ELb1ELb1EEENS1_21CollectiveEpilogueFwdINS6_IJS8_SA_S9_EEENS6_IJNS7_ILi1EEESI_SI_EEESC_SE_Li128ELb0ELb1ELb1ELb0EEENS1_19SingleTileSchedulerILb0ELb1ELb1ELi128EEEEEEEEEvNT_6ParamsE)
        /*008c*/ 	.word	0x00000000


	//----- nvinfo : EIATTR_REGCOUNT
	.align		4
.L_34:
        /*0090*/ 	.byte	0x04, 0x2f
        /*0092*/ 	.short	(.L_36 - .L_35)
	.align		4
.L_35:
        /*0094*/ 	.word	index@(_ZN7cutlass13device_kernelIN5flash19enable_sm80_to_sm89INS1_16FlashAttnFwdSm80INS1_25CollectiveMainloopFwdSm80ILi4ELi1ELb0EN4cute5tupleIJNS5_1CILi128EEENS7_ILi80EEENS7_ILi64EEEEEELi64ENS_6half_tEfNS_4arch4Sm80ELb0ELb0ELb0ELb1ELb1ELb1ELb1ELb1EEENS1_21CollectiveEpilogueFwdINS6_IJS8_SA_S9_EEENS6_IJNS7_ILi1EEESI_SI_EEESC_SE_Li128ELb1ELb1ELb1ELb0EEENS1_36VarlenDynamicPersistentTileSchedulerILi128ELi80ELi128ELi128ELb1ELb1ELb0ELb0ELb1ELb1EEEEEEEEEvNT_6ParamsE)
        /*0098*/ 	.word	0x00000004


	//----- nvinfo : EIATTR_FRAME_SIZE
	.align		4
.L_36:
        /*009c*/ 	.byte	0x04, 0x11
        /*009e*/ 	.short	(.L_38 - .L_37)
	.align		4
.L_37:
        /*00a0*/ 	.word	index@(_ZN7cutlass13device_kernelIN5flash19enable_sm80_to_sm89INS1_16FlashAttnFwdSm80INS1_25CollectiveMainloopFwdSm80ILi4ELi1ELb0EN4cute5tupleIJNS5_1CILi128EEENS7_ILi80EEENS7_ILi64EEEEEELi64ENS_6half_tEfNS_4arch4Sm80ELb0ELb0ELb0ELb1ELb1ELb1ELb1ELb1EEENS1_21CollectiveEpilogueFwdINS6_IJS8_SA_S9_EEENS6_IJNS7_ILi1EEESI_SI_EEESC_SE_Li128ELb1ELb1ELb1ELb0EEENS1_36VarlenDynamicPersistentTileSchedulerILi128ELi80ELi128ELi128ELb1ELb1ELb0ELb0ELb1ELb1EEEEEEEEEvNT_6ParamsE)
        /*00a4*/ 	.word	0x00000000


	//----- nvinfo : EIATTR_REGCOUNT
	.align		4
.L_38:
        /*00a8*/ 	.byte	0x04, 0x2f
        /*00aa*/ 	.short	(.L_40 - .L_39)
	.align		4
.L_39:
        /*00ac*/ 	.word	index@(_ZN7cutlass13device_kernelIN5flash19enable_sm80_to_sm89INS1_16FlashAttnFwdSm80INS1_25CollectiveMainloopFwdSm80ILi4ELi1ELb0EN4cute5tupleIJNS5_1CILi128EEENS7_ILi80EEENS7_ILi64EEEEEELi64ENS_6half_tEfNS_4arch4Sm80ELb0ELb0ELb0ELb1ELb1ELb0ELb1ELb1EEENS1_21CollectiveEpilogueFwdINS6_IJS8_SA_S9_EEENS6_IJNS7_ILi1EEESI_SI_EEESC_SE_Li128ELb1ELb1ELb1ELb0EEENS1_36VarlenDynamicPersistentTileSchedulerILi128ELi80ELi128ELi128ELb1ELb1ELb0ELb0ELb1ELb1EEEEEEEEEvNT_6ParamsE)
        /*00b0*/ 	.word	0x00000004


	//----- nvinfo : EIATTR_FRAME_SIZE
	.align		4
.L_40:
        /*00b4*/ 	.byte	0x04, 0x11
        /*00b6*/ 	.short	(.L_42 - .L_41)
	.align		4
.L_41:
        /*00b8*/ 	.word	index@(_ZN7cutlass13device_kernelIN5flash19enable_sm80_to_sm89INS1_16FlashAttnFwdSm80INS1_25CollectiveMainloopFwdSm80ILi4ELi1ELb0EN4cute5tupleIJNS5_1CILi128EEENS7_ILi80EEENS7_ILi64EEEEEELi64ENS_6half_tEfNS_4arch4Sm80ELb0ELb0ELb0ELb1ELb1ELb0ELb1ELb1EEENS1_21CollectiveEpilogueFwdINS6_IJS8_SA_S9_EEENS6_IJNS7_ILi1EEESI_SI_EEESC_SE_Li128ELb1ELb1ELb1ELb0EEENS1_36VarlenDynamicPersistentTileSchedulerILi128ELi80ELi128ELi128ELb1ELb1ELb0ELb0ELb1ELb1EEEEEEEEEvNT_6ParamsE)
        /*00bc*/ 	.word	0x00000000


	//----- nvinfo : EIATTR_REGCOUNT
	.align		4
.L_42:
        /*00c0*/ 	.byte	0x04, 0x2f
        /*00c2*/ 	.short	(.L_44 - .L_43)
	.align		4
.L_43:
        /*00c4*/ 	.word	index@(_ZN7cutlass13device_kernelIN5flash19enable_sm80_to_sm89INS1_16FlashAttnFwdSm80INS1_25CollectiveMainloopFwdSm80ILi4ELi1ELb0EN4cute5tupleIJNS5_1CILi128EEENS7_ILi112EEENS7_ILi64EEEEEELi64ENS_6half_tEfNS_4arch4Sm80ELb0ELb0ELb0ELb0ELb1ELb0ELb1ELb1EEENS1_21CollectiveEpilogueFwdINS6_IJS8_SA_S9_EEENS6_IJNS7_ILi1EEESI_SI_EEESC_SE_Li128ELb0ELb1ELb1ELb0EEENS1_19SingleTileSchedulerILb0ELb1ELb1ELi128EEEEEEEEEvNT_6ParamsE)
        /*00c8*/ 	.word	0x00000004


	//----- nvinfo : EIATTR_FRAME_SIZE
	.align		4
.L_44:
        /*00cc*/ 	.byte	0x04, 0x11
        /*00ce*/ 	.short	(.L_46 - .L_45)
	.align		4
.L_45:
        /*00d0*/ 	.word	index@(_ZN7cutlass13device_kernelIN5flash19enable_sm80_to_sm89INS1_16FlashAttnFwdSm80INS1_25CollectiveMainloopFwdSm80ILi4ELi1ELb0EN4cute5tupleIJNS5_1CILi128EEENS7_ILi112EEENS7_ILi64EEEEEELi64ENS_6half_tEfNS_4arch4Sm80ELb0ELb0ELb0ELb0ELb1ELb0ELb1ELb1EEENS1_21CollectiveEpilogueFwdINS6_IJS8_SA_S9_EEENS6_IJNS7_ILi1EEESI_SI_EEESC_SE_Li128ELb0ELb1ELb1ELb0EEENS1_19SingleTileSchedulerILb0ELb1ELb1ELi128EEEEEEEEEvNT_6ParamsE)
        /*00d4*/ 	.word	0x00000000


	//----- nvinfo : EIATTR_REGCOUNT
	.align		4
.L_46:
        /*00d8*/ 	.byte	0x04, 0x2f
        /*00da*/ 	.short	(.L_48 - .L_47)
	.align		4
.L_47:
        /*00dc*/ 	.word	index@(_ZN7cutlass13device_kernelIN5flash19enable_sm80_to_sm89INS1_16FlashAttnFwdSm80INS1_25CollectiveMainloopFwdSm80ILi4ELi1ELb0EN4cute5tupleIJNS5_1CILi128EEENS7_ILi80EEENS7_ILi64EEEEEELi64ENS_6half_tEfNS_4arch4Sm80ELb1ELb0ELb1ELb1ELb1ELb1ELb1ELb1EEENS1_21CollectiveEpilogueFwdINS6_IJS8_SA_S9_EEENS6_IJNS7_ILi1EEESI_SI_EEESC_SE_Li128ELb1ELb1ELb1ELb0EEENS1_36VarlenDynamicPersistentTileSchedulerILi128ELi80ELi128ELi128ELb1ELb1ELb0ELb1ELb1ELb1EEEEEEEEEvNT_6ParamsE)
        /*00e0*/ 	.word	0x00000004


	//----- nvinfo : EIATTR_FRAME_SIZE
	.align		4
.L_48:
        /*00e4*/ 	.byte	0x04, 0x11
        /*00e6*/ 	.short	(.L_50 - .L_49)
	.align		4
.L_49:
        /*00e8*/ 	.word	index@(_ZN7cutlass13device_kernelIN5flash19enable_sm80_to_sm89INS1_16FlashAttnFwdSm80INS1_25CollectiveMainloopFwdSm80ILi4ELi1ELb0EN4cute5tupleIJNS5_1CILi128EEENS7_ILi80EEENS7_ILi64EEEEEELi64ENS_6half_tEfNS_4arch4Sm80ELb1ELb0ELb1ELb1ELb1ELb1ELb1ELb1EEENS1_21CollectiveEpilogueFwdINS6_IJS8_SA_S9_EEENS6_IJNS7_ILi1EEESI_SI_EEESC_SE_Li128ELb1ELb1ELb1ELb0EEENS1_36VarlenDynamicPersistentTileSchedulerILi128ELi80ELi128ELi128ELb1ELb1ELb0ELb1ELb1ELb1EEEEEEEEEvNT_6ParamsE)
        /*00ec*/ 	.word	0x00000000


	//----- nvinfo : EIATTR_REGCOUNT
	.align		4
.L_50:
        /*00f0*/ 	.byte	0x04, 0x2f
        /*00f2*/ 	.short	(.L_52 - .L_51)
	.align		4
.L_51:
        /*00f4*/ 	.word	index@(_ZN7cutlass13device_kernelIN5flash19enable_sm80_to_sm89INS1_16FlashAttnFwdSm80INS1_25CollectiveMainloopFwdSm80ILi4ELi1ELb0EN4cute5tupleIJNS5_1CILi128EEENS7_ILi80EEENS7_ILi64EEEEEELi64ENS_6half_tEfNS_4arch4Sm80ELb1ELb0ELb1ELb1ELb1ELb0ELb1ELb1EEENS1_21CollectiveEpilogueFwdINS6_IJS8_SA_S9_EEENS6_IJNS7_ILi1EEESI_SI_EEESC_SE_Li128ELb1ELb1ELb1ELb0EEENS1_36VarlenDynamicPersistentTileSchedulerILi128ELi80ELi128ELi128ELb1ELb1ELb0ELb1ELb1ELb1EEEEEEEEEvNT_6ParamsE)
        /*00f8*/ 	.word	0x00000004


	//----- nvinfo : EIATTR_FRAME_SIZE
	.align		4
.L_52:
        /*00fc*/ 	.byte	0x04, 0x11
        /*00fe*/ 	.short	(.L_54 - .L_53)
	.align		4
.L_53:
        /*0100*/ 	.word	index@(_ZN7cutlass13device_kernelIN5flash19enable_sm80_to_sm89INS1_16FlashAttnFwdSm80INS1_25CollectiveMainloopFwdSm80ILi4ELi1ELb0EN4cute5tupleIJNS5_1CILi128EEENS7_ILi80EEENS7_ILi64EEEEEELi64ENS_6half_tEfNS_4arch4Sm80ELb1ELb0ELb1ELb1ELb1ELb0ELb1ELb1EEENS1_21CollectiveEpilogueFwdINS6_IJS8_SA_S9_EEENS6_IJNS7_ILi1EEESI_SI_EEESC_SE_Li128ELb1ELb1ELb1ELb0EEENS1_36VarlenDynamicPersistentTileSchedulerILi128ELi80ELi128ELi128ELb1ELb1ELb0ELb1ELb1ELb1EEEEEEEEEvNT_6ParamsE)
        /*0104*/ 	.word	0x00000000


	//----- nvinfo : EIATTR_REGCOUNT
	.align		4
.L_54:
        /*0108*/ 	.byte	0x04, 0x2f
        /*010a*/ 	.short	(.L_56 - .L_55)
	.align		4
.L_55:
        /*010c*/ 	.word	index@(_ZN7cutlass13device_kernelIN5flash19enable_sm80_to_sm89INS1_16FlashAttnFwdSm80INS1_25CollectiveMainloopFwdSm80ILi4ELi1ELb0EN4cute5tupleIJNS5_1CILi128EEENS7_ILi112EEENS7_ILi64EEEEEELi64ENS_6half_tEfNS_4arch4Sm80ELb1ELb0ELb1ELb0ELb1ELb0ELb1ELb1EEENS1_21CollectiveEpilogueFwdINS6_IJS8_SA_S9_EEENS6_IJNS7_ILi1EEESI_SI_EEESC_SE_Li128ELb0ELb1ELb1ELb0EEENS1_30DynamicPersistentTileSchedulerILi128ELi128ELb1ELb1ELb0EEEEEEEEEvNT_6ParamsE)
        /*0110*/ 	.word	0x00000004


	//----- nvinfo : EIATTR_FRAME_SIZE
	.align		4
.L_56:
        /*0114*/ 	.byte	0x04, 0x11
        /*0116*/ 	.short	(.L_58 - .L_57)
	.align		4
.L_57:
        /*0118*/ 	.word	index@(_ZN7cutlass13device_kernelIN5flash19enable_sm80_to_sm89INS1_16FlashAttnFwdSm80INS1_25CollectiveMainloopFwdSm80ILi4ELi1ELb0EN4cute5tupleIJNS5_1CILi128EEENS7_ILi112EEENS7_ILi64EEEEEELi64ENS_6half_tEfNS_4arch4Sm80ELb1ELb0ELb1ELb0ELb1ELb0ELb1ELb1EEENS1_21CollectiveEpilogueFwdINS6_IJS8_SA_S9_EEENS6_IJNS7_ILi1EEESI_SI_EEESC_SE_Li128ELb0ELb1ELb1ELb0EEENS1_30DynamicPersistentTileSchedulerILi128ELi128ELb1ELb1ELb0EEEEEEEEEvNT_6ParamsE)
        /*011c*/ 	.word	0x00000000


	//----- nvinfo : EIATTR_REGCOUNT
	.align		4
.L_58:
        /*0120*/ 	.byte	0x04, 0x2f
        /*0122*/ 	.short	(.L_60 - .L_59)
	.align		4
.L_59:
        /*0124*/ 	.word	index@(_ZN7cutlass13device_kernelIN5flash19enable_sm80_to_sm89INS1_16FlashAttnFwdSm80INS1_25CollectiveMainloopFwdSm80ILi4ELi1ELb0EN4cute5tupleIJNS5_1CILi128EEENS7_ILi80EEENS7_ILi64EEEEEELi64ENS_6half_tEfNS_4arch4Sm80ELb0ELb1ELb1ELb1ELb1ELb1ELb1ELb1EEENS1_21CollectiveEpilogueFwdINS6_IJS8_SA_S9_EEENS6_IJNS7_ILi1EEESI_SI_EEESC_SE_Li128ELb1ELb1ELb1ELb0EEENS1_36VarlenDynamicPersistentTileSchedulerILi128ELi80ELi128ELi128ELb1ELb1ELb0ELb1ELb0ELb1EEEEEEEEEvNT_6ParamsE)
        /*0128*/ 	.word	0x00000004


	//----- nvinfo : EIATTR_FRAME_SIZE
	.align		4
.L_60:
        /*012c*/ 	.byte	0x04, 0x11
        /*012e*/ 	.short	(.L_62 - .L_61)
	.align		4
.L_61:
        /*0130*/ 	.word	index@(_ZN7cutlass13device_kernelIN5flash19enable_sm80_to_sm89INS1_16FlashAttnFwdSm80INS1_25CollectiveMainloopFwdSm80ILi4ELi1ELb0EN4cute5tupleIJNS5_1CILi128EEENS7_ILi80EEENS7_ILi64EEEEEELi64ENS_6half_tEfNS_4arch4Sm80ELb0ELb1ELb1ELb1ELb1ELb1ELb1ELb1EEENS1_21CollectiveEpilogueFwdINS6_IJS8_SA_S9_EEENS6_IJNS7_ILi1EEESI_SI_EEESC_SE_Li128ELb1ELb1ELb1ELb0EEENS1_36VarlenDynamicPersistentTileSchedulerILi128ELi80ELi128ELi128ELb1ELb1ELb0ELb1ELb0ELb1EEEEEEEEEvNT_6ParamsE)
        /*0134*/ 	.word	0x00000000


	//----- nvinfo : EIATTR_REGCOUNT
	.align		4
.L_62:
        /*0138*/ 	.byte	0x04, 0x2f
        /*013a*/ 	.short	(.L_64 - .L_63)
	.align		4
.L_63:
        /*013c*/ 	.word	index@(_ZN7cutlass13device_kernelIN5flash19enable_sm80_to_sm89INS1_16FlashAttnFwdSm80INS1_25CollectiveMainloopFwdSm80ILi4ELi1ELb0EN4cute5tupleIJNS5_1CILi128EEENS7_ILi80EEENS7_ILi64EEEEEELi64ENS_6half_tEfNS_4arch4Sm80ELb0ELb1ELb1ELb1ELb1ELb0ELb1ELb1EEENS1_21CollectiveEpilogueFwdINS6_IJS8_SA_S9_EEENS6_IJNS7_ILi1EEESI_SI_EEESC_SE_Li128ELb1ELb1ELb1ELb0EEENS1_36VarlenDynamicPersistentTileSchedulerILi128ELi80ELi128ELi128ELb1ELb1ELb0ELb1ELb0ELb1EEEEEEEEEvNT_6ParamsE)
        /*0140*/ 	.word	0x00000004


	//----- nvinfo : EIATTR_FRAME_SIZE
	.align		4
.L_64:
        /*0144*/ 	.byte	0x04, 0x11
        /*0146*/ 	.short	(.L_66 - .L_65)
	.align		4
.L_65:
        /*0148*/ 	.word	index@(_ZN7cutlass13device_kernelIN5flash19enable_sm80_to_sm89INS1_16FlashAttnFwdSm80INS1_25CollectiveMainloopFwdSm80ILi4ELi1ELb0EN4cute5tupleIJNS5_1CILi128EEENS7_ILi80EEENS7_ILi64EEEEEELi64ENS_6half_tEfNS_4arch4Sm80ELb0ELb1ELb1ELb1ELb1ELb0ELb1ELb1EEENS1_21CollectiveEpilogueFwdINS6_IJS8_SA_S9_EEENS6_IJNS7_ILi1EEESI_SI_EEESC_SE_Li128ELb1ELb1ELb1ELb0EEENS1_36VarlenDynamicPersistentTileSchedulerILi128ELi80ELi128ELi128ELb1ELb1ELb0ELb1ELb0ELb1EEEEEEEEEvNT_6ParamsE)
        /*014c*/ 	.word	0x00000000


	//----- nvinfo : EIATTR_REGCOUNT
	.align		4
.L_66:
        /*0150*/ 	.byte	0x04, 0x2f
        /*0152*/ 	.short	(.L_68 - .L_67)
	.align		4
.L_67:
        /*0154*/ 	.word	index@(_ZN7cutlass13device_kernelIN5flash19enable_sm80_to_sm89INS1_16FlashAttnFwdSm80INS1_25CollectiveMainloopFwdSm80ILi4ELi1ELb0EN4cute5tupleIJNS5_1CILi128EEENS7_ILi96EEENS7_ILi64EEEEEELi64ENS_6half_tEfNS_4arch4Sm80ELb0ELb1ELb1ELb0ELb1ELb0ELb1ELb1EEENS1_21CollectiveEpilogueFwdINS6_IJS8_SA_S9_EEENS6_IJNS7_ILi1EEESI_SI_EEESC_SE_Li128ELb0ELb1ELb1ELb0EEENS1_19SingleTileSchedulerILb0ELb1ELb1ELi128EEEEEEEEEvNT_6ParamsE)
        /*0158*/ 	.word	0x00000004


	//----- nvinfo : EIATTR_FRAME_SIZE
	.align		4
.L_68:
        /*015c*/ 	.byte	0x04, 0x11
        /*015e*/ 	.short	(.L_70 - .L_69)
	.align		4
.L_69:
        /*0160*/ 	.word	index@(_ZN7cutlass13device_kernelIN5flash19enable_sm80_to_sm89INS1_16FlashAttnFwdSm80INS1_25CollectiveMainloopFwdSm80ILi4ELi1ELb0EN4cute5tupleIJNS5_1CILi128EEENS7_ILi96EEENS7_ILi64EEEEEELi64ENS_6half_tEfNS_4arch4Sm80ELb0ELb1ELb1ELb0ELb1ELb0ELb1ELb1EEENS1_21CollectiveEpilogueFwdINS6_IJS8_SA_S9_EEENS6_IJNS7_ILi1EEESI_SI_EEESC_SE_Li128ELb0ELb1ELb1ELb0EEENS1_19SingleTileSchedulerILb0ELb1ELb1ELi128EEEEEEEEEvNT_6ParamsE)
        /*0164*/ 	.word	0x00000000


	//----- nvinfo : EIATTR_REGCOUNT
	.align		4
.L_70:
        /*0168*/ 	.byte	0x04, 0x2f
        /*016a*/ 	.short	(.L_72 - .L_71)
	.align		4
.L_71:
        /*016c*/ 	.word	index@(_ZN7cutlass13device_kernelIN5flash19enable_sm80_to_sm89INS1_16FlashAttnFwdSm80INS1_25CollectiveMainloopFwdSm80ILi4ELi1ELb0EN4cute5tupleIJNS5_1CILi128EEENS7_ILi80EEENS7_ILi64EEEEEELi64ENS_6half_tEfNS_4arch4Sm80ELb0ELb0ELb1ELb1ELb1ELb1ELb1ELb1EEENS1_21CollectiveEpilogueFwdINS6_IJS8_SA_S9_EEENS6_IJNS7_ILi1EEESI_SI_EEESC_SE_Li128ELb1ELb1ELb1ELb0EEENS1_36VarlenDynamicPersistentTileSchedulerILi128ELi80ELi128ELi128ELb1ELb1ELb0ELb0ELb1ELb1EEEEEEEEEvNT_6ParamsE)
        /*0170*/ 	.word	0x00000004


	//----- nvinfo : EIATTR_FRAME_SIZE
	.align		4
.L_72:
        /*0174*/ 	.byte	0x04, 0x11
        /*0176*/ 	.short	(.L_74 - .L_73)
	.align		4
.L_73:
        /*0178*/ 	.word	index@(_ZN7cutlass13device_kernelIN5flash19enable_sm80_to_sm89INS1_16FlashAttnFwdSm80INS1_25CollectiveMainloopFwdSm80ILi4ELi1ELb0EN4cute5tupleIJNS5_1CILi128EEENS7_ILi80EEENS7_ILi64EEEEEELi64ENS_6half_tEfNS_4arch4Sm80ELb0ELb0ELb1ELb1ELb1ELb1ELb1ELb1EEENS1_21CollectiveEpilogueFwdINS6_IJS8_SA_S9_EEENS6_IJNS7_ILi1EEESI_SI_EEESC_SE_Li128ELb1ELb1ELb1ELb0EEENS1_36VarlenDynamicPersistentTileSchedulerILi128ELi80ELi128ELi128ELb1ELb1ELb0ELb0ELb1ELb1EEEEEEEEEvNT_6ParamsE)
        /*017c*/ 	.word	0x00000000


	//----- nvinfo : EIATTR_REGCOUNT
	.align		4
.L_74:
        /*0180*/ 	.byte	0x04, 0x2f
        /*0182*/ 	.short	(.L_76 - .L_75)
	.align		4
.L_75:
        /*0184*/ 	.word	index@(_ZN7cutlass13device_kernelIN5flash19enable_sm80_to_sm89INS1_16FlashAttnFwdSm80INS1_25CollectiveMainloopFwdSm80ILi4ELi1ELb0EN4cute5tupleIJNS5_1CILi128EEENS7_ILi80EEENS7_ILi64EEEEEELi64ENS_6half_tEfNS_4arch4Sm80ELb0ELb0ELb1ELb1ELb1ELb0ELb1ELb1EEENS1_21CollectiveEpilogueFwdINS6_IJS8_SA_S9_EEENS6_IJNS7_ILi1EEESI_SI_EEESC_SE_Li128ELb1ELb1ELb1ELb0EEENS1_36VarlenDynamicPersistentTileSchedulerILi128ELi80ELi128ELi128ELb1ELb1ELb0ELb0ELb1ELb1EEEEEEEEEvNT_6ParamsE)
        /*0188*/ 	.word	0x00000004


	//----- nvinfo : EIATTR_FRAME_SIZE
	.align		4
.L_76:
        /*018c*/ 	.byte	0x04, 0x11
        /*018e*/ 	.short	(.L_78 - .L_77)
	.align		4
.L_77:
        /*0190*/ 	.word	index@(_ZN7cutlass13device_kernelIN5flash19enable_sm80_to_sm89INS1_16FlashAttnFwdSm80INS1_25CollectiveMainloopFwdSm80ILi4ELi1ELb0EN4cute5tupleIJNS5_1CILi128EEENS7_ILi80EEENS7_ILi64EEEEEELi64ENS_6half_tEfNS_4arch4Sm80ELb0ELb0ELb1ELb1ELb1ELb0ELb1ELb1EEENS1_21CollectiveEpilogueFwdINS6_IJS8_SA_S9_EEENS6_IJNS7_ILi1EEESI_SI_EEESC_SE_Li128ELb1ELb1ELb1ELb0EEENS1_36VarlenDynamicPersistentTileSchedulerILi128ELi80ELi128ELi128ELb1ELb1ELb0ELb0ELb1ELb1EEEEEEEEEvNT_6ParamsE)
        /*0194*/ 	.word	0x00000000


	//----- nvinfo : EIATTR_REGCOUNT
	.align		4
.L_78:
        /*0198*/ 	.byte	0x04, 0x2f
        /*019a*/ 	.short	(.L_80 - .L_79)
	.align		4
.L_79:
        /*019c*/ 	.word	index@(_ZN7cutlass13device_kernelIN5flash19enable_sm80_to_sm89INS1_16FlashAttnFwdSm80INS1_25CollectiveMainloopFwdSm80ILi4ELi1ELb0EN4cute5tupleIJNS5_1CILi128EEENS7_ILi112EEENS7_ILi64EEEEEELi64ENS_6half_tEfNS_4arch4Sm80ELb0ELb0ELb1ELb0ELb1ELb0ELb1ELb1EEENS1_21CollectiveEpilogueFwdINS6_IJS8_SA_S9_EEENS6_IJNS7_ILi1EEESI_SI_EEESC_SE_Li128ELb0ELb1ELb1ELb0EEENS1_19SingleTileSchedulerILb0ELb1ELb1ELi128EEEEEEEEEvNT_6ParamsE)
        /*01a0*/ 	.word	0x00000004


	//----- nvinfo : EIATTR_FRAME_SIZE
	.align		4
.L_80:
        /*01a4*/ 	.byte	0x04, 0x11
        /*01a6*/ 	.short	(.L_82 - .L_81)
	.align		4
.L_81:
        /*01a8*/ 	.word	index@(_ZN7cutlass13device_kernelIN5flash19enable_sm80_to_sm89INS1_16FlashAttnFwdSm80INS1_25CollectiveMainloopFwdSm80ILi4ELi1ELb0EN4cute5tupleIJNS5_1CILi128EEENS7_ILi112EEENS7_ILi64EEEEEELi64ENS_6half_tEfNS_4arch4Sm80ELb0ELb0ELb1ELb0ELb1ELb0ELb1ELb1EEENS1_21CollectiveEpilogueFwdINS6_IJS8_SA_S9_EEENS6_IJNS7_ILi1EEESI_SI_EEESC_SE_Li128ELb0ELb1ELb1ELb0EEENS1_19SingleTileSchedulerILb0ELb1ELb1ELi128EEEEEEEEEvNT_6ParamsE)
        /*01ac*/ 	.word	0x00000000


	//----- nvinfo : EIATTR_MIN_STACK_SIZE
	.align		4
.L_82:
        /*01b0*/ 	.byte	0x04, 0x12
        /*01b2*/ 	.short	(.L_84 - .L_83)
	.align		4
.L_83:
        /*01b4*/ 	.word	index@(_ZN7cutlass13device_kernelIN5flash19enable_sm80_to_sm89INS1_16FlashAttnFwdSm80INS1_25CollectiveMainloopFwdSm80ILi4ELi1ELb0EN4cute5tupleIJNS5_1CILi128EEENS7_ILi112EEENS7_ILi64EEEEEELi64ENS_6half_tEfNS_4arch4Sm80ELb0ELb0ELb1ELb0ELb1ELb0ELb1ELb1EEENS1_21CollectiveEpilogueFwdINS6_IJS8_SA_S9_EEENS6_IJNS7_ILi1EEESI_SI_EEESC_SE_Li128ELb0ELb1ELb1ELb0EEENS1_19SingleTileSchedulerILb0ELb1ELb1ELi128EEEEEEEEEvNT_6ParamsE)
        /*01b8*/ 	.word	0x00000000


	//----- nvinfo : EIATTR_MIN_STACK_SIZE
	.align		4
.L_84:
        /*01bc*/ 	.byte	0x04, 0x12
        /*01be*/ 	.short	(.L_86 - .L_85)
	.align		4
.L_85:
        /*01c0*/ 	.word	index@(_ZN7cutlass13device_kernelIN5flash19enable_sm80_to_sm89INS1_16FlashAttnFwdSm80INS1_25CollectiveMainloopFwdSm80ILi4ELi1ELb0EN4cute5tupleIJNS5_1CILi128EEENS7_ILi80EEENS7_ILi64EEEEEELi64ENS_6half_tEfNS_4arch4Sm80ELb0ELb0ELb1ELb1ELb1ELb0ELb1ELb1EEENS1_21CollectiveEpilogueFwdINS6_IJS8_SA_S9_EEENS6_IJNS7_ILi1EEESI_SI_EEESC_SE_Li128ELb1ELb1ELb1ELb0EEENS1_36VarlenDynamicPersistentTileSchedulerILi128ELi80ELi128ELi128ELb1ELb1ELb0ELb0ELb1ELb1EEEEEEEEEvNT_6ParamsE)
        /*01c4*/ 	.word	0x00000000


	//----- nvinfo : EIATTR_MIN_STACK_SIZE
	.align		4
.L_86:
        /*01c8*/ 	.byte	0x04, 0x12
        /*01ca*/ 	.short	(.L_88 - .L_87)
	.align		4
.L_87:
        /*01cc*/ 	.word	index@(_ZN7cutlass13device_kernelIN5flash19enable_sm80_to_sm89INS1_16FlashAttnFwdSm80INS1_25CollectiveMainloopFwdSm80ILi4ELi1ELb0EN4cute5tupleIJNS5_1CILi128EEENS7_ILi80EEENS7_ILi64EEEEEELi64ENS_6half_tEfNS_4arch4Sm80ELb0ELb0ELb1ELb1ELb1ELb1ELb1ELb1EEENS1_21CollectiveEpilogueFwdINS6_IJS8_SA_S9_EEENS6_IJNS7_ILi1EEESI_SI_EEESC_SE_Li128ELb1ELb1ELb1ELb0EEENS1_36VarlenDynamicPersistentTileSchedulerILi128ELi80ELi128ELi128ELb1ELb1ELb0ELb0ELb1ELb1EEEEEEEEEvNT_6ParamsE)
        /*01d0*/ 	.word	0x00000000


	//----- nvinfo : EIATTR_MIN_STACK_SIZE
	.align		4
.L_88:
        /*01d4*/ 	.byte	0x04, 0x12
        /*01d6*/ 	.short	(.L_90 - .L_89)
	.align		4
.L_89:
        /*01d8*/ 	.word	index@(_ZN7cutlass13device_kernelIN5flash19enable_sm80_to_sm89INS1_16FlashAttnFwdSm80INS1_25CollectiveMainloopFwdSm80ILi4ELi1ELb0EN4cute5tupleIJNS5_1CILi128EEENS7_ILi96EEENS7_ILi64EEEEEELi64ENS_6half_tEfNS_4arch4Sm80ELb0ELb1ELb1ELb0ELb1ELb0ELb1ELb1EEENS1_21CollectiveEpilogueFwdINS6_IJS8_SA_S9_EEENS6_IJNS7_ILi1EEESI_SI_EEESC_SE_Li128ELb0ELb1ELb1ELb0EEENS1_19SingleTileSchedulerILb0ELb1ELb1ELi128EEEEEEEEEvNT_6ParamsE)
        /*01dc*/ 	.word	0x00000000


	//----- nvinfo : EIATTR_MIN_STACK_SIZE
	.align		4
.L_90:
        /*01e0*/ 	.byte	0x04, 0x12
        /*01e2*/ 	.short	(.L_92 - .L_91)
	.align		4
.L_91:
        /*01e4*/ 	.word	index@(_ZN7cutlass13device_kernelIN5flash19enable_sm80_to_sm89INS1_16FlashAttnFwdSm80INS1_25CollectiveMainloopFwdSm80ILi4ELi1ELb0EN4cute5tupleIJNS5_1CILi128EEENS7_ILi80EEENS7_ILi64EEEEEELi64ENS_6half_tEfNS_4arch4Sm80ELb0ELb1ELb1ELb1ELb1ELb0ELb1ELb1EEENS1_21CollectiveEpilogueFwdINS6_IJS8_SA_S9_EEENS6_IJNS7_ILi1EEESI_SI_EEESC_SE_Li128ELb1ELb1ELb1ELb0EEENS1_36VarlenDynamicPersistentTileSchedulerILi128ELi80ELi128ELi128ELb1ELb1ELb0ELb1ELb0ELb1EEEEEEEEEvNT_6ParamsE)
        /*01e8*/ 	.word	0x00000000


	//----- nvinfo : EIATTR_MIN_STACK_SIZE
	.align		4
.L_92:
        /*01ec*/ 	.byte	0x04, 0x12
        /*01ee*/ 	.short	(.L_94 - .L_93)
	.align		4
.L_93:
        /*01f0*/ 	.word	index@(_ZN7cutlass13device_kernelIN5flash19enable_sm80_to_sm89INS1_16FlashAttnFwdSm80INS1_25CollectiveMainloopFwdSm80ILi4ELi1ELb0EN4cute5tupleIJNS5_1CILi128EEENS7_ILi80EEENS7_ILi64EEEEEELi64ENS_6half_tEfNS_4arch4Sm80ELb0ELb1ELb1ELb1ELb1ELb1ELb1ELb1EEENS1_21CollectiveEpilogueFwdINS6_IJS8_SA_S9_EEENS6_IJNS7_ILi1EEESI_SI_EEESC_SE_Li128ELb1ELb1ELb1ELb0EEENS1_36VarlenDynamicPersistentTileSchedulerILi128ELi80ELi128ELi128ELb1ELb1ELb0ELb1ELb0ELb1EEEEEEEEEvNT_6ParamsE)
        /*01f4*/ 	.word	0x00000000


	//----- nvinfo : EIATTR_MIN_STACK_SIZE
	.align		4
.L_94:
        /*01f8*/ 	.byte	0x04, 0x12
        /*01fa*/ 	.short	(.L_96 - .L_95)
	.align		4
.L_95:
        /*01fc*/ 	.word	index@(_ZN7cutlass13device_kernelIN5flash19enable_sm80_to_sm89INS1_16FlashAttnFwdSm80INS1_25CollectiveMainloopFwdSm80ILi4ELi1ELb0EN4cute5tupleIJNS5_1CILi128EEENS7_ILi112EEENS7_ILi64EEEEEELi64ENS_6half_tEfNS_4arch4Sm80ELb1ELb0ELb1ELb0ELb1ELb0ELb1ELb1EEENS1_21CollectiveEpilogueFwdINS6_IJS8_SA_S9_EEENS6_IJNS7_ILi1EEESI_SI_EEESC_SE_Li128ELb0ELb1ELb1ELb0EEENS1_30DynamicPersistentTileSchedulerILi128ELi128ELb1ELb1ELb0EEEEEEEEEvNT_6ParamsE)
        /*0200*/ 	.word	0x00000000


	//----- nvinfo : EIATTR_MIN_STACK_SIZE
	.align		4
.L_96:
        /*0204*/ 	.byte	0x04, 0x12
        /*0206*/ 	.short	(.L_98 - .L_97)
	.align		4
.L_97:
        /*0208*/ 	.word	index@(_ZN7cutlass13device_kernelIN5flash19enable_sm80_to_sm89INS1_16FlashAttnFwdSm80INS1_25CollectiveMainloopFwdSm80ILi4ELi1ELb0EN4cute5tupleIJNS5_1CILi128EEENS7_ILi80EEENS7_ILi64EEEEEELi64ENS_6half_tEfNS_4arch4Sm80ELb1ELb0ELb1ELb1ELb1ELb0ELb1ELb1EEENS1_21CollectiveEpilogueFwdINS6_IJS8_SA_S9_EEENS6_IJNS7_ILi1EEESI_SI_EEESC_SE_Li128ELb1ELb1ELb1ELb0EEENS1_36VarlenDynamicPersistentTileSchedulerILi128ELi80ELi128ELi128ELb1ELb1ELb0ELb1ELb1ELb1EEEEEEEEEvNT_6ParamsE)
        /*020c*/ 	.word	0x00000000


	//----- nvinfo : EIATTR_MIN_STACK_SIZE
	.align		4
.L_98:
        /*0210*/ 	.byte	0x04, 0x12
        /*0212*/ 	.short	(.L_100 - .L_99)
	.align		4
.L_99:
        /*0214*/ 	.word	index@(_ZN7cutlass13device_kernelIN5flash19enable_sm80_to_sm89INS1_16FlashAttnFwdSm80INS1_25CollectiveMainloopFwdSm80ILi4ELi1ELb0EN4cute5tupleIJNS5_1CILi128EEENS7_ILi80EEENS7_ILi64EEEEEELi64ENS_6half_tEfNS_4arch4Sm80ELb1ELb0ELb1ELb1ELb1ELb1ELb1ELb1EEENS1_21CollectiveEpilogueFwdINS6_IJS8_SA_S9_EEENS6_IJNS7_ILi1EEESI_SI_EEESC_SE_Li128ELb1ELb1ELb1ELb0EEENS1_36VarlenDynamicPersistentTileSchedulerILi128ELi80ELi128ELi128ELb1ELb1ELb0ELb1ELb1ELb1EEEEEEEEEvNT_6ParamsE)
        /*0218*/ 	.word	0x00000000


	//----- nvinfo : EIATTR_MIN_STACK_SIZE
	.align		4
.L_100:
        /*021c*/ 	.byte	0x04, 0x12
        /*021e*/ 	.short	(.L_102 - .L_101)
	.align		4
.L_101:
        /*0220*/ 	.word	index@(_ZN7cutlass13device_kernelIN5flash19enable_sm80_to_sm89INS1_16FlashAttnFwdSm80INS1_25CollectiveMainloopFwdSm80ILi4ELi1ELb0EN4cute5tupleIJNS5_1CILi128EEENS7_ILi112EEENS7_ILi64EEEEEELi64ENS_6half_tEfNS_4arch4Sm80ELb0ELb0ELb0ELb0ELb1ELb0ELb1ELb1EEENS1_21CollectiveEpilogueFwdINS6_IJS8_SA_S9_EEENS6_IJNS7_ILi1EEESI_SI_EEESC_SE_Li128ELb0ELb1ELb1ELb0EEENS1_19SingleTileSchedulerILb0ELb1ELb1ELi128EEEEEEEEEvNT_6ParamsE)
        /*0224*/ 	.word	0x00000000


	//----- nvinfo : EIATTR_MIN_STACK_SIZE
	.align		4
.L_102:
        /*0228*/ 	.byte	0x04, 0x12
        /*022a*/ 	.short	(.L_104 - .L_103)
	.align		4
.L_103:
        /*022c*/ 	.word	index@(_ZN7cutlass13device_kernelIN5flash19enable_sm80_to_sm89INS1_16FlashAttnFwdSm80INS1_25CollectiveMainloopFwdSm80ILi4ELi1ELb0EN4cute5tupleIJNS5_1CILi128EEENS7_ILi80EEENS7_ILi64EEEEEELi64ENS_6half_tEfNS_4arch4Sm80ELb0ELb0ELb0ELb1ELb1ELb0ELb1ELb1EEENS1_21CollectiveEpilogueFwdINS6_IJS8_SA_S9_EEENS6_IJNS7_ILi1EEESI_SI_EEESC_SE_Li128ELb1ELb1ELb1ELb0EEENS1_36VarlenDynamicPersistentTileSchedulerILi128ELi80ELi128ELi128ELb1ELb1ELb0ELb0ELb1ELb1EEEEEEEEEvNT_6ParamsE)
        /*0230*/ 	.word	0x00000000


	//----- nvinfo : EIATTR_MIN_STACK_SIZE
	.align		4
.L_104:
        /*0234*/ 	.byte	0x04, 0x12
        /*0236*/ 	.short	(.L_106 - .L_105)
	.align		4
.L_105:
        /*0238*/ 	.word	index@(_ZN7cutlass13device_kernelIN5flash19enable_sm80_to_sm89INS1_16FlashAttnFwdSm80INS1_25CollectiveMainloopFwdSm80ILi4ELi1ELb0EN4cute5tupleIJNS5_1CILi128EEENS7_ILi80EEENS7_ILi64EEEEEELi64ENS_6half_tEfNS_4arch4Sm80ELb0ELb0ELb0ELb1ELb1ELb1ELb1ELb1EEENS1_21CollectiveEpilogueFwdINS6_IJS8_SA_S9_EEENS6_IJNS7_ILi1EEESI_SI_EEESC_SE_Li128ELb1ELb1ELb1ELb0EEENS1_36VarlenDynamicPersistentTileSchedulerILi128ELi80ELi128ELi128ELb1ELb1ELb0ELb0ELb1ELb1EEEEEEEEEvNT_6ParamsE)
        /*023c*/ 	.word	0x00000000


	//----- nvinfo : EIATTR_MIN_STACK_SIZE
	.align		4
.L_106:
        /*0240*/ 	.byte	0x04, 0x12
        /*0242*/ 	.short	(.L_108 - .L_107)
	.align		4
.L_107:
        /*0244*/ 	.word	index@(_ZN7cutlass13device_kernelIN5flash19enable_sm80_to_sm89INS1_16FlashAttnFwdSm80INS1_25CollectiveMainloopFwdSm80ILi4ELi1ELb0EN4cute5tupleIJNS5_1CILi128EEENS7_ILi96EEENS7_ILi64EEEEEELi64ENS_6half_tEfNS_4arch4Sm80ELb0ELb1ELb0ELb0ELb1ELb0ELb1ELb1EEENS1_21CollectiveEpilogueFwdINS6_IJS8_SA_S9_EEENS6_IJNS7_ILi1EEESI_SI_EEESC_SE_Li128ELb0ELb1ELb1ELb0EEENS1_19SingleTileSchedulerILb0ELb1ELb1ELi128EEEEEEEEEvNT_6ParamsE)
        /*0248*/ 	.word	0x00000000


	//----- nvinfo : EIATTR_MIN_STACK_SIZE
	.align		4
.L_108:
        /*024c*/ 	.byte	0x04, 0x12
        /*024e*/ 	.short	(.L_110 - .L_109)
	.align		4
.L_109:
        /*0250*/ 	.word	index@(_ZN7cutlass13device_kernelIN5flash19enable_sm80_to_sm89INS1_16FlashAttnFwdSm80INS1_25CollectiveMainloopFwdSm80ILi4ELi1ELb0EN4cute5tupleIJNS5_1CILi128EEENS7_ILi80EEENS7_ILi64EEEEEELi64ENS_6half_tEfNS_4arch4Sm80ELb0ELb1ELb0ELb1ELb1ELb0ELb1ELb1EEENS1_21CollectiveEpilogueFwdINS6_IJS8_SA_S9_EEENS6_IJNS7_ILi1EEESI_SI_EEESC_SE_Li128ELb1ELb1ELb1ELb0EEENS1_36VarlenDynamicPersistentTileSchedulerILi128ELi80ELi128ELi128ELb1ELb1ELb0ELb1ELb0ELb1EEEEEEEEEvNT_6ParamsE)
        /*0254*/ 	.word	0x00000000


	//----- nvinfo : EIATTR_MIN_STACK_SIZE
	.align		4
.L_110:
        /*0258*/ 	.byte	0x04, 0x12
        /*025a*/ 	.short	(.L_112 - .L_111)
	.align		4
.L_111:
        /*025c*/ 	.word	index@(_ZN7cutlass13device_kernelIN5flash19enable_sm80_to_sm89INS1_16FlashAttnFwdSm80INS1_25CollectiveMainloopFwdSm80ILi4ELi1ELb0EN4cute5tupleIJNS5_1CILi128EEENS7_ILi80EEENS7_ILi64EEEEEELi64ENS_6half_tEfNS_4arch4Sm80ELb0ELb1ELb0ELb1ELb1ELb1ELb1ELb1EEENS1_21CollectiveEpilogueFwdINS6_IJS8_SA_S9_EEENS6_IJNS7_ILi1EEESI_SI_EEESC_SE_Li128ELb1ELb1ELb1ELb0EEENS1_36VarlenDynamicPersistentTileSchedulerILi128ELi80ELi128ELi128ELb1ELb1ELb0ELb1ELb0ELb1EEEEEEEEEvNT_6ParamsE)
        /*0260*/ 	.word	0x00000000


	//----- nvinfo : EIATTR_MIN_STACK_SIZE
	.align		4
.L_112:
        /*0264*/ 	.byte	0x04, 0x12
        /*0266*/ 	.short	(.L_114 - .L_113)
	.align		4
.L_113:
        /*0268*/ 	.word	index@(_ZN7cutlass13device_kernelIN5flash19enable_sm80_to_sm89INS1_16FlashAttnFwdSm80INS1_25CollectiveMainloopFwdSm80ILi4ELi1ELb0EN4cute5tupleIJNS5_1CILi128EEENS7_ILi112EEENS7_ILi64EEEEEELi64ENS_6half_tEfNS_4arch4Sm80ELb1ELb0ELb0ELb0ELb1ELb0ELb1ELb1EEENS1_21CollectiveEpilogueFwdINS6_IJS8_SA_S9_EEENS6_IJNS7_ILi1EEESI_SI_EEESC_SE_Li128ELb0ELb1ELb1ELb0EEENS1_30DynamicPersistentTileSchedulerILi128ELi128ELb1ELb1ELb0EEEEEEEEEvNT_6ParamsE)
        /*026c*/ 	.word	0x00000000


	//----- nvinfo : EIATTR_MIN_STACK_SIZE
	.align		4
.L_114:
        /*0270*/ 	.byte	0x04, 0x12
        /*0272*/ 	.short	(.L_116 - .L_115)
	.align		4
.L_115:
        /*0274*/ 	.word	index@(_ZN7cutlass13device_kernelIN5flash19enable_sm80_to_sm89INS1_16FlashAttnFwdSm80INS1_25CollectiveMainloopFwdSm80ILi4ELi1ELb0EN4cute5tupleIJNS5_1CILi128EEENS7_ILi80EEENS7_ILi64EEEEEELi64ENS_6half_tEfNS_4arch4Sm80ELb1ELb0ELb0ELb1ELb1ELb0ELb1ELb1EEENS1_21CollectiveEpilogueFwdINS6_IJS8_SA_S9_EEENS6_IJNS7_ILi1EEESI_SI_EEESC_SE_Li128ELb1ELb1ELb1ELb0EEENS1_36VarlenDynamicPersistentTileSchedulerILi128ELi80ELi128ELi128ELb1ELb1ELb0ELb1ELb1ELb1EEEEEEEEEvNT_6ParamsE)
        /*0278*/ 	.word	0x00000000


	//----- nvinfo : EIATTR_MIN_STACK_SIZE
	.align		4
.L_116:
        /*027c*/ 	.byte	0x04, 0x12
        /*027e*/ 	.short	(.L_118 - .L_117)
	.align		4
.L_117:
        /*0280*/ 	.word	index@(_ZN7cutlass13device_kernelIN5flash19enable_sm80_to_sm89INS1_16FlashAttnFwdSm80INS1_25CollectiveMainloopFwdSm80ILi4ELi1ELb0EN4cute5tupleIJNS5_1CILi128EEENS7_ILi80EEENS7_ILi64EEEEEELi64ENS_6half_tEfNS_4arch4Sm80ELb1ELb0ELb0ELb1ELb1ELb1ELb1ELb1EEENS1_21CollectiveEpilogueFwdINS6_IJS8_SA_S9_EEENS6_IJNS7_ILi1EEESI_SI_EEESC_SE_Li128ELb1ELb1ELb1ELb0EEENS1_36VarlenDynamicPersistentTileSchedulerILi128ELi80ELi128ELi128ELb1ELb1ELb0ELb1ELb1ELb1EEEEEEEEEvNT_6ParamsE)
        /*0284*/ 	.word	0x00000000
.L_118:


//--------------------- .nv.compat                --------------------------
	.section	.nv.compat,"",@"SHT_CUDA_COMPAT_INFO"
	.align	4
        /*0000*/ 	.byte	0x02, 0x09, 0x01, 0x00, 0x02, 0x02, 0x01, 0x00, 0x02, 0x05, 0x05, 0x00, 0x03, 0x07, 0x01, 0x01
        /*0010*/ 	.byte	0x02, 0x03, 0x00, 0x00, 0x02, 0x06, 0x01, 0x00, 0x04, 0x0b, 0x08, 0x00, 0x00, 0x00, 0x00, 0x00
        /*0020*/ 	.byte	0x00, 0x00, 0x00, 0x00


//--------------------- .nv.info._ZN7cutlass13device_kernelIN5flash19enable_sm80_to_sm89INS1_16FlashAttnFwdSm80INS1_25CollectiveMainloopFwdSm80ILi4ELi1ELb0EN4cute5tupleIJNS5_1CILi128EEENS7_ILi112EEENS7_ILi64EEEEEELi64ENS_6half_tEfNS_4arch4Sm80ELb0ELb0ELb1ELb0ELb1ELb0ELb1ELb1EEENS1_21CollectiveEpilogueFwdINS6_IJS8_SA_S9_EEENS6_IJNS7_ILi1EEESI_SI_EEESC_SE_Li128ELb0ELb1ELb1ELb0EEENS1_19SingleTileSchedulerILb0ELb1ELb1ELi128EEEEEEEEEvNT_6ParamsE --------------------------
	.section	.nv.info._ZN7cutlass13device_kernelIN5flash19enable_sm80_to_sm89INS1_16FlashAttnFwdSm80INS1_25CollectiveMainloopFwdSm80ILi4ELi1ELb0EN4cute5tupleIJNS5_1CILi128EEENS7_ILi112EEENS7_ILi64EEEEEELi64ENS_6half_tEfNS_4arch4Sm80ELb0ELb0ELb1ELb0ELb1ELb0ELb1ELb1EEENS1_21CollectiveEpilogueFwdINS6_IJS8_SA_S9_EEENS6_IJNS7_ILi1EEESI_SI_EEESC_SE_Li128ELb0ELb1ELb1ELb0EEENS1_19SingleTileSchedulerILb0ELb1ELb1ELi128EEEEEEEEEvNT_6ParamsE,"",@"SHT_CUDA_INFO"
	.sectionflags	@""
	.align	4


	//----- nvinfo : EIATTR_CUDA_API_VERSION
	.align		4
        /*0000*/ 	.byte	0x04, 0x37
        /*0002*/ 	.short	(.L_120 - .L_119)
.L_119:
        /*0004*/ 	.word	0x00000082


	//----- nvinfo : EIATTR_KPARAM_INFO
	.align		4
.L_120:
        /*0008*/ 	.byte	0x04, 0x17
        /*000a*/ 	.short	(.L_122 - .L_121)
.L_121:
        /*000c*/ 	.word	0x00000000
        /*0010*/ 	.short	0x0000
        /*0012*/ 	.short	0x0000
        /*0014*/ 	.byte	0x00, 0xf0, 0x61, 0x10


	//----- nvinfo : EIATTR_SPARSE_MMA_MASK
	.align		4
.L_122:
        /*0018*/ 	.byte	0x03, 0x50
        /*001a*/ 	.short	0x0000


	//----- nvinfo : EIATTR_MAXREG_COUNT
	.align		4
        /*001c*/ 	.byte	0x03, 0x1b
        /*001e*/ 	.short	0x00ff


	//----- nvinfo : EIATTR_MERCURY_ISA_VERSION
	.align		4
        /*0020*/ 	.byte	0x03, 0x5f
        /*0022*/ 	.short	0x0101


	//----- nvinfo : EIATTR_EXIT_INSTR_OFFSETS
	.align		4
        /*0024*/ 	.byte	0x04, 0x1c
        /*0026*/ 	.short	(.L_124 - .L_123)


	//   ....[0]....
.L_123:
        /*0028*/ 	.word	0x00000010


	//----- nvinfo : EIATTR_MAX_THREADS
	.align		4
.L_124:
        /*002c*/ 	.byte	0x04, 0x05
        /*002e*/ 	.short	(.L_126 - .L_125)
.L_125:
        /*0030*/ 	.word	0x00000080
        /*0034*/ 	.word	0x00000001
        /*0038*/ 	.word	0x00000001


	//----- nvinfo : EIATTR_CBANK_PARAM_SIZE
	.align		4
.L_126:
        /*003c*/ 	.byte	0x03, 0x19
        /*003e*/ 	.short	0x0418


	//----- nvinfo : EIATTR_PARAM_CBANK
	.align		4
        /*0040*/ 	.byte	0x04, 0x0a
        /*0042*/ 	.short	(.L_128 - .L_127)
	.align		4
.L_127:
        /*0044*/ 	.word	index@(.nv.constant0._ZN7cutlass13device_kernelIN5flash19enable_sm80_to_sm89INS1_16FlashAttnFwdSm80INS1_25CollectiveMainloopFwdSm80ILi4ELi1ELb0EN4cute5tupleIJNS5_1CILi128EEENS7_ILi112EEENS7_ILi64EEEEEELi64ENS_6half_tEfNS_4arch4Sm80ELb0ELb0ELb1ELb0ELb1ELb0ELb1ELb1EEENS1_21CollectiveEpilogueFwdINS6_IJS8_SA_S9_EEENS6_IJNS7_ILi1EEESI_SI_EEESC_SE_Li128ELb0ELb1ELb1ELb0EEENS1_19SingleTileSchedulerILb0ELb1ELb1ELi128EEEEEEEEEvNT_6ParamsE)
        /*0048*/ 	.short	0x0210
        /*004a*/ 	.short	0x0418


	//----- nvinfo : EIATTR_SW_WAR
	.align		4
.L_128:
        /*004c*/ 	.byte	0x04, 0x36
        /*004e*/ 	.short	(.L_130 - .L_129)
.L_129:
        /*0050*/ 	.word	0x00000008
.L_130:


//--------------------- .nv.info._ZN7cutlass13device_kernelIN5flash19enable_sm80_to_sm89INS1_16FlashAttnFwdSm80INS1_25CollectiveMainloopFwdSm80ILi4ELi1ELb0EN4cute5tupleIJNS5_1CILi128EEENS7_ILi80EEENS7_ILi64EEEEEELi64ENS_6half_tEfNS_4arch4Sm80ELb0ELb0ELb1ELb1ELb1ELb0ELb1ELb1EEENS1_21CollectiveEpilogueFwdINS6_IJS8_SA_S9_EEENS6_IJNS7_ILi1EEESI_SI_EEESC_SE_Li128ELb1ELb1ELb1ELb0EEENS1_36VarlenDynamicPersistentTileSchedulerILi128ELi80ELi128ELi128ELb1ELb1ELb0ELb0ELb1ELb1EEEEEEEEEvNT_6ParamsE --------------------------
	.section	.nv.info._ZN7cutlass13device_kernelIN5flash19enable_sm80_to_sm89INS1_16FlashAttnFwdSm80INS1_25CollectiveMainloopFwdSm80ILi4ELi1ELb0EN4cute5tupleIJNS5_1CILi128EEENS7_ILi80EEENS7_ILi64EEEEEELi64ENS_6half_tEfNS_4arch4Sm80ELb0ELb0ELb1ELb1ELb1ELb0ELb1ELb1EEENS1_21CollectiveEpilogueFwdINS6_IJS8_SA_S9_EEENS6_IJNS7_ILi1EEESI_SI_EEESC_SE_Li128ELb1ELb1ELb1ELb0EEENS1_36VarlenDynamicPersistentTileSchedulerILi128ELi80ELi128ELi128ELb1ELb1ELb0ELb0ELb1ELb1EEEEEEEEEvNT_6ParamsE,"",@"SHT_CUDA_INFO"
	.sectionflags	@""
	.align	4


	//----- nvinfo : EIATTR_CUDA_API_VERSION
	.align		4
        /*0000*/ 	.byte	0x04, 0x37
        /*0002*/ 	.short	(.L_132 - .L_131)
.L_131:
        /*0004*/ 	.word	0x00000082


	//----- nvinfo : EIATTR_KPARAM_INFO
	.align		4
.L_132:
        /*0008*/ 	.byte	0x04, 0x17
        /*000a*/ 	.short	(.L_134 - .L_133)
.L_133:
        /*000c*/ 	.word	0x00000000
        /*0010*/ 	.short	0x0000
        /*0012*/ 	.short	0x0000
        /*0014*/ 	.byte	0x00, 0xf0, 0xe1, 0x10


	//----- nvinfo : EIATTR_SPARSE_MMA_MASK
	.align		4
.L_134:
        /*0018*/ 	.byte	0x03, 0x50
        /*001a*/ 	.short	0x0000


	//----- nvinfo : EIATTR_MAXREG_COUNT
	.align		4
        /*001c*/ 	.byte	0x03, 0x1b
        /*001e*/ 	.short	0x00ff


	//----- nvinfo : EIATTR_MERCURY_ISA_VERSION
	.align		4
        /*0020*/ 	.byte	0x03, 0x5f
        /*0022*/ 	.short	0x0101


	//----- nvinfo : EIATTR_EXIT_INSTR_OFFSETS
	.align		4
        /*0024*/ 	.byte	0x04, 0x1c
        /*0026*/ 	.short	(.L_136 - .L_135)


	//   ....[0]....
.L_135:
        /*0028*/ 	.word	0x00000010


	//----- nvinfo : EIATTR_MAX_THREADS
	.align		4
.L_136:
        /*002c*/ 	.byte	0x04, 0x05
        /*002e*/ 	.short	(.L_138 - .L_137)
.L_137:
        /*0030*/ 	.word	0x00000080
        /*0034*/ 	.word	0x00000001
        /*0038*/ 	.word	0x00000001


	//----- nvinfo : EIATTR_CBANK_PARAM_SIZE
	.align		4
.L_138:
        /*003c*/ 	.byte	0x03, 0x19
        /*003e*/ 	.short	0x0438


	//----- nvinfo : EIATTR_PARAM_CBANK
	.align		4
        /*0040*/ 	.byte	0x04, 0x0a
        /*0042*/ 	.short	(.L_140 - .L_139)
	.align		4
.L_139:
        /*0044*/ 	.word	index@(.nv.constant0._ZN7cutlass13device_kernelIN5flash19enable_sm80_to_sm89INS1_16FlashAttnFwdSm80INS1_25CollectiveMainloopFwdSm80ILi4ELi1ELb0EN4cute5tupleIJNS5_1CILi128EEENS7_ILi80EEENS7_ILi64EEEEEELi64ENS_6half_tEfNS_4arch4Sm80ELb0ELb0ELb1ELb1ELb1ELb0ELb1ELb1EEENS1_21CollectiveEpilogueFwdINS6_IJS8_SA_S9_EEENS6_IJNS7_ILi1EEESI_SI_EEESC_SE_Li128ELb1ELb1ELb1ELb0EEENS1_36VarlenDynamicPersistentTileSchedulerILi128ELi80ELi128ELi128ELb1ELb1ELb0ELb0ELb1ELb1EEEEEEEEEvNT_6ParamsE)
        /*0048*/ 	.short	0x0210
        /*004a*/ 	.short	0x0438


	//----- nvinfo : EIATTR_SW_WAR
	.align		4
.L_140:
        /*004c*/ 	.byte	0x04, 0x36
        /*004e*/ 	.short	(.L_142 - .L_141)
.L_141:
        /*0050*/ 	.word	0x00000008
.L_142:


//--------------------- .nv.info._ZN7cutlass13device_kernelIN5flash19enable_sm80_to_sm89INS1_16FlashAttnFwdSm80INS1_25CollectiveMainloopFwdSm80ILi4ELi1ELb0EN4cute5tupleIJNS5_1CILi128EEENS7_ILi80EEENS7_ILi64EEEEEELi64ENS_6half_tEfNS_4arch4Sm80ELb0ELb0ELb1ELb1ELb1ELb1ELb1ELb1EEENS1_21CollectiveEpilogueFwdINS6_IJS8_SA_S9_EEENS6_IJNS7_ILi1EEESI_SI_EEESC_SE_Li128ELb1ELb1ELb1ELb0EEENS1_36VarlenDynamicPersistentTileSchedulerILi128ELi80ELi128ELi128ELb1ELb1ELb0ELb0ELb1ELb1EEEEEEEEEvNT_6ParamsE --------------------------
	.section	.nv.info._ZN7cutlass13device_kernelIN5flash19enable_sm80_to_sm89INS1_16FlashAttnFwdSm80INS1_25CollectiveMainloopFwdSm80ILi4ELi1ELb0EN4cute5tupleIJNS5_1CILi128EEENS7_ILi80EEENS7_ILi64EEEEEELi64ENS_6half_tEfNS_4arch4Sm80ELb0ELb0ELb1ELb1ELb1ELb1ELb1ELb1EEENS1_21CollectiveEpilogueFwdINS6_IJS8_SA_S9_EEENS6_IJNS7_ILi1EEESI_SI_EEESC_SE_Li128ELb1ELb1ELb1ELb0EEENS1_36VarlenDynamicPersistentTileSchedulerILi128ELi80ELi128ELi128ELb1ELb1ELb0ELb0ELb1ELb1EEEEEEEEEvNT_6ParamsE,"",@"SHT_CUDA_INFO"
	.sectionflags	@""
	.align	4


	//----- nvinfo : EIATTR_CUDA_API_VERSION
	.align		4
        /*0000*/ 	.byte	0x04, 0x37
        /*0002*/ 	.short	(.L_144 - .L_143)
.L_143:
        /*0004*/ 	.word	0x00000082


	//----- nvinfo : EIATTR_KPARAM_INFO
	.align		4
.L_144:
        /*0008*/ 	.byte	0x04, 0x17
        /*000a*/ 	.short	(.L_146 - .L_145)
.L_145:
        /*000c*/ 	.word	0x00000000
        /*0010*/ 	.short	0x0000
        /*0012*/ 	.short	0x0000
        /*0014*/ 	.byte	0x00, 0xf0, 0xe1, 0x10


	//----- nvinfo : EIATTR_SPARSE_MMA_MASK
	.align		4
.L_146:
        /*0018*/ 	.byte	0x03, 0x50
        /*001a*/ 	.short	0x0000


	//----- nvinfo : EIATTR_MAXREG_COUNT
	.align		4
        /*001c*/ 	.byte	0x03, 0x1b
        /*001e*/ 	.short	0x00ff


	//----- nvinfo : EIATTR_MERCURY_ISA_VERSION
	.align		4
        /*0020*/ 	.byte	0x03, 0x5f
        /*0022*/ 	.short	0x0101


	//----- nvinfo : EIATTR_EXIT_INSTR_OFFSETS
	.align		4
        /*0024*/ 	.byte	0x04, 0x1c
        /*0026*/ 	.short	(.L_148 - .L_147)


	//   ....[0]....
.L_147:
        /*0028*/ 	.word	0x00000010


	//----- nvinfo : EIATTR_MAX_THREADS
	.align		4
.L_148:
        /*002c*/ 	.byte	0x04, 0x05
        /*002e*/ 	.short	(.L_150 - .L_149)
.L_149:
        /*0030*/ 	.word	0x00000080
        /*0034*/ 	.word	0x00000001
        /*0038*/ 	.word	0x00000001


	//----- nvinfo : EIATTR_CBANK_PARAM_SIZE
	.align		4
.L_150:
        /*003c*/ 	.byte	0x03, 0x19
        /*003e*/ 	.short	0x0438


	//----- nvinfo : EIATTR_PARAM_CBANK
	.align		4
        /*0040*/ 	.byte	0x04, 0x0a
        /*0042*/ 	.short	(.L_152 - .L_151)
	.align		4
.L_151:
        /*0044*/ 	.word	index@(.nv.constant0._ZN7cutlass13device_kernelIN5flash19enable_sm80_to_sm89INS1_16FlashAttnFwdSm80INS1_25CollectiveMainloopFwdSm80ILi4ELi1ELb0EN4cute5tupleIJNS5_1CILi128EEENS7_ILi80EEENS7_ILi64EEEEEELi64ENS_6half_tEfNS_4arch4Sm80ELb0ELb0ELb1ELb1ELb1ELb1ELb1ELb1EEENS1_21CollectiveEpilogueFwdINS6_IJS8_SA_S9_EEENS6_IJNS7_ILi1EEESI_SI_EEESC_SE_Li128ELb1ELb1ELb1ELb0EEENS1_36VarlenDynamicPersistentTileSchedulerILi128ELi80ELi128ELi128ELb1ELb1ELb0ELb0ELb1ELb1EEEEEEEEEvNT_6ParamsE)
        /*0048*/ 	.short	0x0210
        /*004a*/ 	.short	0x0438


	//----- nvinfo : EIATTR_SW_WAR
	.align		4
.L_152:
        /*004c*/ 	.byte	0x04, 0x36
        /*004e*/ 	.short	(.L_154 - .L_153)
.L_153:
        /*0050*/ 	.word	0x00000008
.L_154:


//--------------------- .nv.info._ZN7cutlass13device_kernelIN5flash19enable_sm80_to_sm89INS1_16FlashAttnFwdSm80INS1_25CollectiveMainloopFwdSm80ILi4ELi1ELb0EN4cute5tupleIJNS5_1CILi128EEENS7_ILi96EEENS7_ILi64EEEEEELi64ENS_6half_tEfNS_4arch4Sm80ELb0ELb1ELb1ELb0ELb1ELb0ELb1ELb1EEENS1_21CollectiveEpilogueFwdINS6_IJS8_SA_S9_EEENS6_IJNS7_ILi1EEESI_SI_EEESC_SE_Li128ELb0ELb1ELb1ELb0EEENS1_19SingleTileSchedulerILb0ELb1ELb1ELi128EEEEEEEEEvNT_6ParamsE --------------------------
	.section	.nv.info._ZN7cutlass13device_kernelIN5flash19enable_sm80_to_sm89INS1_16FlashAttnFwdSm80INS1_25CollectiveMainloopFwdSm80ILi4ELi1ELb0EN4cute5tupleIJNS5_1CILi128EEENS7_ILi96EEENS7_ILi64EEEEEELi64ENS_6half_tEfNS_4arch4Sm80ELb0ELb1ELb1ELb0ELb1ELb0ELb1ELb1EEENS1_21CollectiveEpilogueFwdINS6_IJS8_SA_S9_EEENS6_IJNS7_ILi1EEESI_SI_EEESC_SE_Li128ELb0ELb1ELb1ELb0EEENS1_19SingleTileSchedulerILb0ELb1ELb1ELi128EEEEEEEEEvNT_6ParamsE,"",@"SHT_CUDA_INFO"
	.sectionflags	@""
	.align	4


	//----- nvinfo : EIATTR_CUDA_API_VERSION
	.align		4
        /*0000*/ 	.byte	0x04, 0x37
        /*0002*/ 	.short	(.L_156 - .L_155)
.L_155:
        /*0004*/ 	.word	0x00000082


	//----- nvinfo : EIATTR_KPARAM_INFO
	.align		4
.L_156:
        /*0008*/ 	.byte	0x04, 0x17
        /*000a*/ 	.short	(.L_158 - .L_157)
.L_157:
        /*000c*/ 	.word	0x00000000
        /*0010*/ 	.short	0x0000
        /*0012*/ 	.short	0x0000
        /*0014*/ 	.byte	0x00, 0xf0, 0x61, 0x10


	//----- nvinfo : EIATTR_SPARSE_MMA_MASK
	.align		4
.L_158:
        /*0018*/ 	.byte	0x03, 0x50
        /*001a*/ 	.short	0x0000


	//----- nvinfo : EIATTR_MAXREG_COUNT
	.align		4
        /*001c*/ 	.byte	0x03, 0x1b
        /*001e*/ 	.short	0x00ff


	//----- nvinfo : EIATTR_MERCURY_ISA_VERSION
	.align		4
        /*0020*/ 	.byte	0x03, 0x5f
        /*0022*/ 	.short	0x0101


	//----- nvinfo : EIATTR_EXIT_INSTR_OFFSETS
	.align		4
        /*0024*/ 	.byte	0x04, 0x1c
        /*0026*/ 	.short	(.L_160 - .L_159)


	//   ....[0]....
.L_159:
        /*0028*/ 	.word	0x00000010


	//----- nvinfo : EIATTR_MAX_THREADS
	.align		4
.L_160:
        /*002c*/ 	.byte	0x04, 0x05
        /*002e*/ 	.short	(.L_162 - .L_161)
.L_161:
        /*0030*/ 	.word	0x00000080
        /*0034*/ 	.word	0x00000001
        /*0038*/ 	.word	0x00000001


	//----- nvinfo : EIATTR_CBANK_PARAM_SIZE
	.align		4
.L_162:
        /*003c*/ 	.byte	0x03, 0x19
        /*003e*/ 	.short	0x0418


	//----- nvinfo : EIATTR_PARAM_CBANK
	.align		4
        /*0040*/ 	.byte	0x04, 0x0a
        /*0042*/ 	.short	(.L_164 - .L_163)
	.align		4
.L_163:
        /*0044*/ 	.word	index@(.nv.constant0._ZN7cutlass13device_kernelIN5flash19enable_sm80_to_sm89INS1_16FlashAttnFwdSm80INS1_25CollectiveMainloopFwdSm80ILi4ELi1ELb0EN4cute5tupleIJNS5_1CILi128EEENS7_ILi96EEENS7_ILi64EEEEEELi64ENS_6half_tEfNS_4arch4Sm80ELb0ELb1ELb1ELb0ELb1ELb0ELb1ELb1EEENS1_21CollectiveEpilogueFwdINS6_IJS8_SA_S9_EEENS6_IJNS7_ILi1EEESI_SI_EEESC_SE_Li128ELb0ELb1ELb1ELb0EEENS1_19SingleTileSchedulerILb0ELb1ELb1ELi128EEEEEEEEEvNT_6ParamsE)
        /*0048*/ 	.short	0x0210
        /*004a*/ 	.short	0x0418


	//----- nvinfo : EIATTR_SW_WAR
	.align		4
.L_164:
        /*004c*/ 	.byte	0x04, 0x36
        /*004e*/ 	.short	(.L_166 - .L_165)
.L_165:
        /*0050*/ 	.word	0x00000008
.L_166:


//--------------------- .nv.info._ZN7cutlass13device_kernelIN5flash19enable_sm80_to_sm89INS1_16FlashAttnFwdSm80INS1_25CollectiveMainloopFwdSm80ILi4ELi1ELb0EN4cute5tupleIJNS5_1CILi128EEENS7_ILi80EEENS7_ILi64EEEEEELi64ENS_6half_tEfNS_4arch4Sm80ELb0ELb1ELb1ELb1ELb1ELb0ELb1ELb1EEENS1_21CollectiveEpilogueFwdINS6_IJS8_SA_S9_EEENS6_IJNS7_ILi1EEESI_SI_EEESC_SE_Li128ELb1ELb1ELb1ELb0EEENS1_36VarlenDynamicPersistentTileSchedulerILi128ELi80ELi128ELi128ELb1ELb1ELb0ELb1ELb0ELb1EEEEEEEEEvNT_6ParamsE --------------------------
	.section	.nv.info._ZN7cutlass13device_kernelIN5flash19enable_sm80_to_sm89INS1_16FlashAttnFwdSm80INS1_25CollectiveMainloopFwdSm80ILi4ELi1ELb0EN4cute5tupleIJNS5_1CILi128EEENS7_ILi80EEENS7_ILi64EEEEEELi64ENS_6half_tEfNS_4arch4Sm80ELb0ELb1ELb1ELb1ELb1ELb0ELb1ELb1EEENS1_21CollectiveEpilogueFwdINS6_IJS8_SA_S9_EEENS6_IJNS7_ILi1EEESI_SI_EEESC_SE_Li128ELb1ELb1ELb1ELb0EEENS1_36VarlenDynamicPersistentTileSchedulerILi128ELi80ELi128ELi128ELb1ELb1ELb0ELb1ELb0ELb1EEEEEEEEEvNT_6ParamsE,"",@"SHT_CUDA_INFO"
	.sectionflags	@""
	.align	4


	//----- nvinfo : EIATTR_CUDA_API_VERSION
	.align		4
        /*0000*/ 	.byte	0x04, 0x37
        /*0002*/ 	.short	(.L_168 - .L_167)
.L_167:
        /*0004*/ 	.word	0x00000082


	//----- nvinfo : EIATTR_KPARAM_INFO
	.align		4
.L_168:
        /*0008*/ 	.byte	0x04, 0x17
        /*000a*/ 	.short	(.L_170 - .L_169)
.L_169:
        /*000c*/ 	.word	0x00000000
        /*0010*/ 	.short	0x0000
        /*0012*/ 	.short	0x0000
        /*0014*/ 	.byte	0x00, 0xf0, 0xe1, 0x10


	//----- nvinfo : EIATTR_SPARSE_MMA_MASK
	.align		4
.L_170:
        /*0018*/ 	.byte	0x03, 0x50
        /*001a*/ 	.short	0x0000


	//----- nvinfo : EIATTR_MAXREG_COUNT
	.align		4
        /*001c*/ 	.byte	0x03, 0x1b
        /*001e*/ 	.short	0x00ff


	//----- nvinfo : EIATTR_MERCURY_ISA_VERSION
	.align		4
        /*0020*/ 	.byte	0x03, 0x5f
        /*0022*/ 	.short	0x0101


	//----- nvinfo : EIATTR_EXIT_INSTR_OFFSETS
	.align		4
        /*0024*/ 	.byte	0x04, 0x1c
        /*0026*/ 	.short	(.L_172 - .L_171)


	//   ....[0]....
.L_171:
        /*0028*/ 	.word	0x00000010


	//----- nvinfo : EIATTR_MAX_THREADS
	.align		4
.L_172:
        /*002c*/ 	.byte	0x04, 0x05
        /*002e*/ 	.short	(.L_174 - .L_173)
.L_173:
        /*0030*/ 	.word	0x00000080
        /*0034*/ 	.word	0x00000001
        /*0038*/ 	.word	0x00000001


	//----- nvinfo : EIATTR_CBANK_PARAM_SIZE
	.align		4
.L_174:
        /*003c*/ 	.byte	0x03, 0x19
        /*003e*/ 	.short	0x0438


	//----- nvinfo : EIATTR_PARAM_CBANK
	.align		4
        /*0040*/ 	.byte	0x04, 0x0a
        /*0042*/ 	.short	(.L_176 - .L_175)
	.align		4
.L_175:
        /*0044*/ 	.word	index@(.nv.constant0._ZN7cutlass13device_kernelIN5flash19enable_sm80_to_sm89INS1_16FlashAttnFwdSm80INS1_25CollectiveMainloopFwdSm80ILi4ELi1ELb0EN4cute5tupleIJNS5_1CILi128EEENS7_ILi80EEENS7_ILi64EEEEEELi64ENS_6half_tEfNS_4arch4Sm80ELb0ELb1ELb1ELb1ELb1ELb0ELb1ELb1EEENS1_21CollectiveEpilogueFwdINS6_IJS8_SA_S9_EEENS6_IJNS7_ILi1EEESI_SI_EEESC_SE_Li128ELb1ELb1ELb1ELb0EEENS1_36VarlenDynamicPersistentTileSchedulerILi128ELi80ELi128ELi128ELb1ELb1ELb0ELb1ELb0ELb1EEEEEEEEEvNT_6ParamsE)
        /*0048*/ 	.short	0x0210
        /*004a*/ 	.short	0x0438


	//----- nvinfo : EIATTR_SW_WAR
	.align		4
.L_176:
        /*004c*/ 	.byte	0x04, 0x36
        /*004e*/ 	.short	(.L_178 - .L_177)
.L_177:
        /*0050*/ 	.word	0x00000008
.L_178:


//--------------------- .nv.info._ZN7cutlass13device_kernelIN5flash19enable_sm80_to_sm89INS1_16FlashAttnFwdSm80INS1_25CollectiveMainloopFwdSm80ILi4ELi1ELb0EN4cute5tupleIJNS5_1CILi128EEENS7_ILi80EEENS7_ILi64EEEEEELi64ENS_6half_tEfNS_4arch4Sm80ELb0ELb1ELb1ELb1ELb1ELb1ELb1ELb1EEENS1_21CollectiveEpilogueFwdINS6_IJS8_SA_S9_EEENS6_IJNS7_ILi1EEESI_SI_EEESC_SE_Li128ELb1ELb1ELb1ELb0EEENS1_36VarlenDynamicPersistentTileSchedulerILi128ELi80ELi128ELi128ELb1ELb1ELb0ELb1ELb0ELb1EEEEEEEEEvNT_6ParamsE --------------------------
	.section	.nv.info._ZN7cutlass13device_kernelIN5flash19enable_sm80_to_sm89INS1_16FlashAttnFwdSm80INS1_25CollectiveMainloopFwdSm80ILi4ELi1ELb0EN4cute5tupleIJNS5_1CILi128EEENS7_ILi80EEENS7_ILi64EEEEEELi64ENS_6half_tEfNS_4arch4Sm80ELb0ELb1ELb1ELb1ELb1ELb1ELb1ELb1EEENS1_21CollectiveEpilogueFwdINS6_IJS8_SA_S9_EEENS6_IJNS7_ILi1EEESI_SI_EEESC_SE_Li128ELb1ELb1ELb1ELb0EEENS1_36VarlenDynamicPersistentTileSchedulerILi128ELi80ELi128ELi128ELb1ELb1ELb0ELb1ELb0ELb1EEEEEEEEEvNT_6ParamsE,"",@"SHT_CUDA_INFO"
	.sectionflags	@""
	.align	4


	//----- nvinfo : EIATTR_CUDA_API_VERSION
	.align		4
        /*0000*/ 	.byte	0x04, 0x37
        /*0002*/ 	.short	(.L_180 - .L_179)
.L_179:
        /*0004*/ 	.word	0x00000082


	//----- nvinfo : EIATTR_KPARAM_INFO
	.align		4
.L_180:
        /*0008*/ 	.byte	0x04, 0x17
        /*000a*/ 	.short	(.L_182 - .L_181)
.L_181:
        /*000c*/ 	.word	0x00000000
        /*0010*/ 	.short	0x0000
        /*0012*/ 	.short	0x0000
        /*0014*/ 	.byte	0x00, 0xf0, 0xe1, 0x10


	//----- nvinfo : EIATTR_SPARSE_MMA_MASK
	.align		4
.L_182:
        /*0018*/ 	.byte	0x03, 0x50
        /*001a*/ 	.short	0x0000


	//----- nvinfo : EIATTR_MAXREG_COUNT
	.align		4
        /*001c*/ 	.byte	0x03, 0x1b
        /*001e*/ 	.short	0x00ff


	//----- nvinfo : EIATTR_MERCURY_ISA_VERSION
	.align		4
        /*0020*/ 	.byte	0x03, 0x5f
        /*0022*/ 	.short	0x0101


	//----- nvinfo : EIATTR_EXIT_INSTR_OFFSETS
	.align		4
        /*0024*/ 	.byte	0x04, 0x1c
        /*0026*/ 	.short	(.L_184 - .L_183)


	//   ....[0]....
.L_183:
        /*0028*/ 	.word	0x00000010


	//----- nvinfo : EIATTR_MAX_THREADS
	.align		4
.L_184:
        /*002c*/ 	.byte	0x04, 0x05
        /*002e*/ 	.short	(.L_186 - .L_185)
.L_185:
        /*0030*/ 	.word	0x00000080
        /*0034*/ 	.word	0x00000001
        /*0038*/ 	.word	0x00000001


	//----- nvinfo : EIATTR_CBANK_PARAM_SIZE
	.align		4
.L_186:
        /*003c*/ 	.byte	0x03, 0x19
        /*003e*/ 	.short	0x0438


	//----- nvinfo : EIATTR_PARAM_CBANK
	.align		4
        /*0040*/ 	.byte	0x04, 0x0a
        /*0042*/ 	.short	(.L_188 - .L_187)
	.align		4
.L_187:
        /*0044*/ 	.word	index@(.nv.constant0._ZN7cutlass13device_kernelIN5flash19enable_sm80_to_sm89INS1_16FlashAttnFwdSm80INS1_25CollectiveMainloopFwdSm80ILi4ELi1ELb0EN4cute5tupleIJNS5_1CILi128EEENS7_ILi80EEENS7_ILi64EEEEEELi64ENS_6half_tEfNS_4arch4Sm80ELb0ELb1ELb1ELb1ELb1ELb1ELb1ELb1EEENS1_21CollectiveEpilogueFwdINS6_IJS8_SA_S9_EEENS6_IJNS7_ILi1EEESI_SI_EEESC_SE_Li128ELb1ELb1ELb1ELb0EEENS1_36VarlenDynamicPersistentTileSchedulerILi128ELi80ELi128ELi128ELb1ELb1ELb0ELb1ELb0ELb1EEEEEEEEEvNT_6ParamsE)
        /*0048*/ 	.short	0x0210
        /*004a*/ 	.short	0x0438


	//----- nvinfo : EIATTR_SW_WAR
	.align		4
.L_188:
        /*004c*/ 	.byte	0x04, 0x36
        /*004e*/ 	.short	(.L_190 - .L_189)
.L_189:
        /*0050*/ 	.word	0x00000008
.L_190:


//--------------------- .nv.info._ZN7cutlass13device_kernelIN5flash19enable_sm80_to_sm89INS1_16FlashAttnFwdSm80INS1_25CollectiveMainloopFwdSm80ILi4ELi1ELb0EN4cute5tupleIJNS5_1CILi128EEENS7_ILi112EEENS7_ILi64EEEEEELi64ENS_6half_tEfNS_4arch4Sm80ELb1ELb0ELb1ELb0ELb1ELb0ELb1ELb1EEENS1_21CollectiveEpilogueFwdINS6_IJS8_SA_S9_EEENS6_IJNS7_ILi1EEESI_SI_EEESC_SE_Li128ELb0ELb1ELb1ELb0EEENS1_30DynamicPersistentTileSchedulerILi128ELi128ELb1ELb1ELb0EEEEEEEEEvNT_6ParamsE --------------------------
	.section	.nv.info._ZN7cutlass13device_kernelIN5flash19enable_sm80_to_sm89INS1_16FlashAttnFwdSm80INS1_25CollectiveMainloopFwdSm80ILi4ELi1ELb0EN4cute5tupleIJNS5_1CILi128EEENS7_ILi112EEENS7_ILi64EEEEEELi64ENS_6half_tEfNS_4arch4Sm80ELb1ELb0ELb1ELb0ELb1ELb0ELb1ELb1EEENS1_21CollectiveEpilogueFwdINS6_IJS8_SA_S9_EEENS6_IJNS7_ILi1EEESI_SI_EEESC_SE_Li128ELb0ELb1ELb1ELb0EEENS1_30DynamicPersistentTileSchedulerILi128ELi128ELb1ELb1ELb0EEEEEEEEEvNT_6ParamsE,"",@"SHT_CUDA_INFO"
	.sectionflags	@""
	.align	4


	//----- nvinfo : EIATTR_CUDA_API_VERSION
	.align		4
        /*0000*/ 	.byte	0x04, 0x37
        /*0002*/ 	.short	(.L_192 - .L_191)
.L_191:
        /*0004*/ 	.word	0x00000082


	//----- nvinfo : EIATTR_KPARAM_INFO
	.align		4
.L_192:
        /*0008*/ 	.byte	0x04, 0x17
        /*000a*/ 	.short	(.L_194 - .L_193)
.L_193:
        /*000c*/ 	.word	0x00000000
        /*0010*/ 	.short	0x0000
        /*0012*/ 	.short	0x0000
        /*0014*/ 	.byte	0x00, 0xf0, 0xa1, 0x10


	//----- nvinfo : EIATTR_SPARSE_MMA_MASK
	.align		4
.L_194:
        /*0018*/ 	.byte	0x03, 0x50
        /*001a*/ 	.short	0x0000


	//----- nvinfo : EIATTR_MAXREG_COUNT
	.align		4
        /*001c*/ 	.byte	0x03, 0x1b
        /*001e*/ 	.short	0x00ff


	//----- nvinfo : EIATTR_MERCURY_ISA_VERSION
	.align		4
        /*0020*/ 	.byte	0x03, 0x5f
        /*0022*/ 	.short	0x0101


	//----- nvinfo : EIATTR_EXIT_INSTR_OFFSETS
	.align		4
        /*0024*/ 	.byte	0x04, 0x1c
        /*0026*/ 	.short	(.L_196 - .L_195)


	//   ....[0]....
.L_195:
        /*0028*/ 	.word	0x00000010


	//----- nvinfo : EIATTR_MAX_THREADS
	.align		4
.L_196:
        /*002c*/ 	.byte	0x04, 0x05
        /*002e*/ 	.short	(.L_198 - .L_197)
.L_197:
        /*0030*/ 	.word	0x00000080
        /*0034*/ 	.word	0x00000001
        /*0038*/ 	.word	0x00000001


	//----- nvinfo : EIATTR_CBANK_PARAM_SIZE
	.align		4
.L_198:
        /*003c*/ 	.byte	0x03, 0x19
        /*003e*/ 	.short	0x0428


	//----- nvinfo : EIATTR_PARAM_CBANK
	.align		4
        /*0040*/ 	.byte	0x04, 0x0a
        /*0042*/ 	.short	(.L_200 - .L_199)
	.align		4
.L_199:
        /*0044*/ 	.word	index@(.nv.constant0._ZN7cutlass13device_kernelIN5flash19enable_sm80_to_sm89INS1_16FlashAttnFwdSm80INS1_25CollectiveMainloopFwdSm80ILi4ELi1ELb0EN4cute5tupleIJNS5_1CILi128EEENS7_ILi112EEENS7_ILi64EEEEEELi64ENS_6half_tEfNS_4arch4Sm80ELb1ELb0ELb1ELb0ELb1ELb0ELb1ELb1EEENS1_21CollectiveEpilogueFwdINS6_IJS8_SA_S9_EEENS6_IJNS7_ILi1EEESI_SI_EEESC_SE_Li128ELb0ELb1ELb1ELb0EEENS1_30DynamicPersistentTileSchedulerILi128ELi128ELb1ELb1ELb0EEEEEEEEEvNT_6ParamsE)
        /*0048*/ 	.short	0x0210
        /*004a*/ 	.short	0x0428


	//----- nvinfo : EIATTR_SW_WAR
	.align		4
.L_200:
        /*004c*/ 	.byte	0x04, 0x36
        /*004e*/ 	.short	(.L_202 - .L_201)
.L_201:
        /*0050*/ 	.word	0x00000008
.L_202:


//--------------------- .nv.info._ZN7cutlass13device_kernelIN5flash19enable_sm80_to_sm89INS1_16FlashAttnFwdSm80INS1_25CollectiveMainloopFwdSm80ILi4ELi1ELb0EN4cute5tupleIJNS5_1CILi128EEENS7_ILi80EEENS7_ILi64EEEEEELi64ENS_6half_tEfNS_4arch4Sm80ELb1ELb0ELb1ELb1ELb1ELb0ELb1ELb1EEENS1_21CollectiveEpilogueFwdINS6_IJS8_SA_S9_EEENS6_IJNS7_ILi1EEESI_SI_EEESC_SE_Li128ELb1ELb1ELb1ELb0EEENS1_36VarlenDynamicPersistentTileSchedulerILi128ELi80ELi128ELi128ELb1ELb1ELb0ELb1ELb1ELb1EEEEEEEEEvNT_6ParamsE --------------------------
	.section	.nv.info._ZN7cutlass13device_kernelIN5flash19enable_sm80_to_sm89INS1_16FlashAttnFwdSm80INS1_25CollectiveMainloopFwdSm80ILi4ELi1ELb0EN4cute5tupleIJNS5_1CILi128EEENS7_ILi80EEENS7_ILi64EEEEEELi64ENS_6half_tEfNS_4arch4Sm80ELb1ELb0ELb1ELb1ELb1ELb0ELb1ELb1EEENS1_21CollectiveEpilogueFwdINS6_IJS8_SA_S9_EEENS6_IJNS7_ILi1EEESI_SI_EEESC_SE_Li128ELb1ELb1ELb1ELb0EEENS1_36VarlenDynamicPersistentTileSchedulerILi128ELi80ELi128ELi128ELb1ELb1ELb0ELb1ELb1ELb1EEEEEEEEEvNT_6ParamsE,"",@"SHT_CUDA_INFO"
	.sectionflags	@""
	.align	4


	//----- nvinfo : EIATTR_CUDA_API_VERSION
	.align		4
        /*0000*/ 	.byte	0x04, 0x37
        /*0002*/ 	.short	(.L_204 - .L_203)
.L_203:
        /*0004*/ 	.word	0x00000082


	//----- nvinfo : EIATTR_KPARAM_INFO
	.align		4
.L_204:
        /*0008*/ 	.byte	0x04, 0x17
        /*000a*/ 	.short	(.L_206 - .L_205)
.L_205:
        /*000c*/ 	.word	0x00000000
        /*0010*/ 	.short	0x0000
        /*0012*/ 	.short	0x0000
        /*0014*/ 	.byte	0x00, 0xf0, 0xe1, 0x10


	//----- nvinfo : EIATTR_SPARSE_MMA_MASK
	.align		4
.L_206:
        /*0018*/ 	.byte	0x03, 0x50
        /*001a*/ 	.short	0x0000


	//----- nvinfo : EIATTR_MAXREG_COUNT
	.align		4
        /*001c*/ 	.byte	0x03, 0x1b
        /*001e*/ 	.short	0x00ff


	//----- nvinfo : EIATTR_MERCURY_ISA_VERSION
	.align		4
        /*0020*/ 	.byte	0x03, 0x5f
        /*0022*/ 	.short	0x0101


	//----- nvinfo : EIATTR_EXIT_INSTR_OFFSETS
	.align		4
        /*0024*/ 	.byte	0x04, 0x1c
        /*0026*/ 	.short	(.L_208 - .L_207)


	//   ....[0]....
.L_207:
        /*0028*/ 	.word	0x00000010


	//----- nvinfo : EIATTR_MAX_THREADS
	.align		4
.L_208:
        /*002c*/ 	.byte	0x04, 0x05
        /*002e*/ 	.short	(.L_210 - .L_209)
.L_209:
        /*0030*/ 	.word	0x00000080
        /*0034*/ 	.word	0x00000001
        /*0038*/ 	.word	0x00000001


	//----- nvinfo : EIATTR_CBANK_PARAM_SIZE
	.align		4
.L_210:
        /*003c*/ 	.byte	0x03, 0x19
        /*003e*/ 	.short	0x0438


	//----- nvinfo : EIATTR_PARAM_CBANK
	.align		4
        /*0040*/ 	.byte	0x04, 0x0a
        /*0042*/ 	.short	(.L_212 - .L_211)
	.align		4
.L_211:
        /*0044*/ 	.word	index@(.nv.constant0._ZN7cutlass13device_kernelIN5flash19enable_sm80_to_sm89INS1_16FlashAttnFwdSm80INS1_25CollectiveMainloopFwdSm80ILi4ELi1ELb0EN4cute5tupleIJNS5_1CILi128EEENS7_ILi80EEENS7_ILi64EEEEEELi64ENS_6half_tEfNS_4arch4Sm80ELb1ELb0ELb1ELb1ELb1ELb0ELb1ELb1EEENS1_21CollectiveEpilogueFwdINS6_IJS8_SA_S9_EEENS6_IJNS7_ILi1EEESI_SI_EEESC_SE_Li128ELb1ELb1ELb1ELb0EEENS1_36VarlenDynamicPersistentTileSchedulerILi128ELi80ELi128ELi128ELb1ELb1ELb0ELb1ELb1ELb1EEEEEEEEEvNT_6ParamsE)
        /*0048*/ 	.short	0x0210
        /*004a*/ 	.short	0x0438


	//----- nvinfo : EIATTR_SW_WAR
	.align		4
.L_212:
        /*004c*/ 	.byte	0x04, 0x36
        /*004e*/ 	.short	(.L_214 - .L_213)
.L_213:
        /*0050*/ 	.word	0x00000008
.L_214:


//--------------------- .nv.info._ZN7cutlass13device_kernelIN5flash19enable_sm80_to_sm89INS1_16FlashAttnFwdSm80INS1_25CollectiveMainloopFwdSm80ILi4ELi1ELb0EN4cute5tupleIJNS5_1CILi128EEENS7_ILi80EEENS7_ILi64EEEEEELi64ENS_6half_tEfNS_4arch4Sm80ELb1ELb0ELb1ELb1ELb1ELb1ELb1ELb1EEENS1_21CollectiveEpilogueFwdINS6_IJS8_SA_S9_EEENS6_IJNS7_ILi1EEESI_SI_EEESC_SE_Li128ELb1ELb1ELb1ELb0EEENS1_36VarlenDynamicPersistentTileSchedulerILi128ELi80ELi128ELi128ELb1ELb1ELb0ELb1ELb1ELb1EEEEEEEEEvNT_6ParamsE --------------------------
	.section	.nv.info._ZN7cutlass13device_kernelIN5flash19enable_sm80_to_sm89INS1_16FlashAttnFwdSm80INS1_25CollectiveMainloopFwdSm80ILi4ELi1ELb0EN4cute5tupleIJNS5_1CILi128EEENS7_ILi80EEENS7_ILi64EEEEEELi64ENS_6half_tEfNS_4arch4Sm80ELb1ELb0ELb1ELb1ELb1ELb1ELb1ELb1EEENS1_21CollectiveEpilogueFwdINS6_IJS8_SA_S9_EEENS6_IJNS7_ILi1EEESI_SI_EEESC_SE_Li128ELb1ELb1ELb1ELb0EEENS1_36VarlenDynamicPersistentTileSchedulerILi128ELi80ELi128ELi128ELb1ELb1ELb0ELb1ELb1ELb1EEEEEEEEEvNT_6ParamsE,"",@"SHT_CUDA_INFO"
	.sectionflags	@""
	.align	4


	//----- nvinfo : EIATTR_CUDA_API_VERSION
	.align		4
        /*0000*/ 	.byte	0x04, 0x37
        /*0002*/ 	.short	(.L_216 - .L_215)
.L_215:
        /*0004*/ 	.word	0x00000082


	//----- nvinfo : EIATTR_KPARAM_INFO
	.align		4
.L_216:
        /*0008*/ 	.byte	0x04, 0x17
        /*000a*/ 	.short	(.L_218 - .L_217)
.L_217:
        /*000c*/ 	.word	0x00000000
        /*0010*/ 	.short	0x0000
        /*0012*/ 	.short	0x0000
        /*0014*/ 	.byte	0x00, 0xf0, 0xe1, 0x10


	//----- nvinfo : EIATTR_SPARSE_MMA_MASK
	.align		4
.L_218:
        /*0018*/ 	.byte	0x03, 0x50
        /*001a*/ 	.short	0x0000


	//----- nvinfo : EIATTR_MAXREG_COUNT
	.align		4
        /*001c*/ 	.byte	0x03, 0x1b
        /*001e*/ 	.short	0x00ff


	//----- nvinfo : EIATTR_MERCURY_ISA_VERSION
	.align		4
        /*0020*/ 	.byte	0x03, 0x5f
        /*0022*/ 	.short	0x0101


	//----- nvinfo : EIATTR_EXIT_INSTR_OFFSETS
	.align		4
        /*0024*/ 	.byte	0x04, 0x1c
        /*0026*/ 	.short	(.L_220 - .L_219)


	//   ....[0]....
.L_219:
        /*0028*/ 	.word	0x00000010


	//----- nvinfo : EIATTR_MAX_THREADS
	.align		4
.L_220:
        /*002c*/ 	.byte	0x04, 0x05
        /*002e*/ 	.short	(.L_222 - .L_221)
.L_221:
        /*0030*/ 	.word	0x00000080
        /*0034*/ 	.word	0x00000001
        /*0038*/ 	.word	0x00000001


	//----- nvinfo : EIATTR_CBANK_PARAM_SIZE
	.align		4
.L_222:
        /*003c*/ 	.byte	0x03, 0x19
        /*003e*/ 	.short	0x0438


	//----- nvinfo : EIATTR_PARAM_CBANK
	.align		4
        /*0040*/ 	.byte	0x04, 0x0a
        /*0042*/ 	.short	(.L_224 - .L_223)
	.align		4
.L_223:
        /*0044*/ 	.word	index@(.nv.constant0._ZN7cutlass13device_kernelIN5flash19enable_sm80_to_sm89INS1_16FlashAttnFwdSm80INS1_25CollectiveMainloopFwdSm80ILi4ELi1ELb0EN4cute5tupleIJNS5_1CILi128EEENS7_ILi80EEENS7_ILi64EEEEEELi64ENS_6half_tEfNS_4arch4Sm80ELb1ELb0ELb1ELb1ELb1ELb1ELb1ELb1EEENS1_21CollectiveEpilogueFwdINS6_IJS8_SA_S9_EEENS6_IJNS7_ILi1EEESI_SI_EEESC_SE_Li128ELb1ELb1ELb1ELb0EEENS1_36VarlenDynamicPersistentTileSchedulerILi128ELi80ELi128ELi128ELb1ELb1ELb0ELb1ELb1ELb1EEEEEEEEEvNT_6ParamsE)
        /*0048*/ 	.short	0x0210
        /*004a*/ 	.short	0x0438


	//----- nvinfo : EIATTR_SW_WAR
	.align		4
.L_224:
        /*004c*/ 	.byte	0x04, 0x36
        /*004e*/ 	.short	(.L_226 - .L_225)
.L_225:
        /*0050*/ 	.word	0x00000008
.L_226:


//--------------------- .nv.info._ZN7cutlass13device_kernelIN5flash19enable_sm80_to_sm89INS1_16FlashAttnFwdSm80INS1_25CollectiveMainloopFwdSm80ILi4ELi1ELb0EN4cute5tupleIJNS5_1CILi128EEENS7_ILi112EEENS7_ILi64EEEEEELi64ENS_6half_tEfNS_4arch4Sm80ELb0ELb0ELb0ELb0ELb1ELb0ELb1ELb1EEENS1_21CollectiveEpilogueFwdINS6_IJS8_SA_S9_EEENS6_IJNS7_ILi1EEESI_SI_EEESC_SE_Li128ELb0ELb1ELb1ELb0EEENS1_19SingleTileSchedulerILb0ELb1ELb1ELi128EEEEEEEEEvNT_6ParamsE --------------------------
	.section	.nv.info._ZN7cutlass13device_kernelIN5flash19enable_sm80_to_sm89INS1_16FlashAttnFwdSm80INS1_25CollectiveMainloopFwdSm80ILi4ELi1ELb0EN4cute5tupleIJNS5_1CILi128EEENS7_ILi112EEENS7_ILi64EEEEEELi64ENS_6half_tEfNS_4arch4Sm80ELb0ELb0ELb0ELb0ELb1ELb0ELb1ELb1EEENS1_21CollectiveEpilogueFwdINS6_IJS8_SA_S9_EEENS6_IJNS7_ILi1EEESI_SI_EEESC_SE_Li128ELb0ELb1ELb1ELb0EEENS1_19SingleTileSchedulerILb0ELb1ELb1ELi128EEEEEEEEEvNT_6ParamsE,"",@"SHT_CUDA_INFO"
	.sectionflags	@""
	.align	4


	//----- nvinfo : EIATTR_CUDA_API_VERSION
	.align		4
        /*0000*/ 	.byte	0x04, 0x37
        /*0002*/ 	.short	(.L_228 - .L_227)
.L_227:
        /*0004*/ 	.word	0x00000082


	//----- nvinfo : EIATTR_KPARAM_INFO
	.align		4
.L_228:
        /*0008*/ 	.byte	0x04, 0x17
        /*000a*/ 	.short	(.L_230 - .L_229)
.L_229:
        /*000c*/ 	.word	0x00000000
        /*0010*/ 	.short	0x0000
        /*0012*/ 	.short	0x0000
        /*0014*/ 	.byte	0x00, 0xf0, 0x61, 0x10


	//----- nvinfo : EIATTR_SPARSE_MMA_MASK
	.align		4
.L_230:
        /*0018*/ 	.byte	0x03, 0x50
        /*001a*/ 	.short	0x0000


	//----- nvinfo : EIATTR_MAXREG_COUNT
	.align		4
        /*001c*/ 	.byte	0x03, 0x1b
        /*001e*/ 	.short	0x00ff


	//----- nvinfo : EIATTR_MERCURY_ISA_VERSION
	.align		4
        /*0020*/ 	.byte	0x03, 0x5f
        /*0022*/ 	.short	0x0101


	//----- nvinfo : EIATTR_EXIT_INSTR_OFFSETS
	.align		4
        /*0024*/ 	.byte	0x04, 0x1c
        /*0026*/ 	.short	(.L_232 - .L_231)


	//   ....[0]....
.L_231:
        /*0028*/ 	.word	0x00000010


	//----- nvinfo : EIATTR_MAX_THREADS
	.align		4
.L_232:
        /*002c*/ 	.byte	0x04, 0x05
        /*002e*/ 	.short	(.L_234 - .L_233)
.L_233:
        /*0030*/ 	.word	0x00000080
        /*0034*/ 	.word	0x00000001
        /*0038*/ 	.word	0x00000001


	//----- nvinfo : EIATTR_CBANK_PARAM_SIZE
	.align		4
.L_234:
        /*003c*/ 	.byte	0x03, 0x19
        /*003e*/ 	.short	0x0418


	//----- nvinfo : EIATTR_PARAM_CBANK
	.align		4
        /*0040*/ 	.byte	0x04, 0x0a
        /*0042*/ 	.short	(.L_236 - .L_235)
	.align		4
.L_235:
        /*0044*/ 	.word	index@(.nv.constant0._ZN7cutlass13device_kernelIN5flash19enable_sm80_to_sm89INS1_16FlashAttnFwdSm80INS1_25CollectiveMainloopFwdSm80ILi4ELi1ELb0EN4cute5tupleIJNS5_1CILi128EEENS7_ILi112EEENS7_ILi64EEEEEELi64ENS_6half_tEfNS_4arch4Sm80ELb0ELb0ELb0ELb0ELb1ELb0ELb1ELb1EEENS1_21CollectiveEpilogueFwdINS6_IJS8_SA_S9_EEENS6_IJNS7_ILi1EEESI_SI_EEESC_SE_Li128ELb0ELb1ELb1ELb0EEENS1_19SingleTileSchedulerILb0ELb1ELb1ELi128EEEEEEEEEvNT_6ParamsE)
        /*0048*/ 	.short	0x0210
        /*004a*/ 	.short	0x0418


	//----- nvinfo : EIATTR_SW_WAR
	.align		4
.L_236:
        /*004c*/ 	.byte	0x04, 0x36
        /*004e*/ 	.short	(.L_238 - .L_237)
.L_237:
        /*0050*/ 	.word	0x00000008
.L_238:


//--------------------- .nv.info._ZN7cutlass13device_kernelIN5flash19enable_sm80_to_sm89INS1_16FlashAttnFwdSm80INS1_25CollectiveMainloopFwdSm80ILi4ELi1ELb0EN4cute5tupleIJNS5_1CILi128EEENS7_ILi80EEENS7_ILi64EEEEEELi64ENS_6half_tEfNS_4arch4Sm80ELb0ELb0ELb0ELb1ELb1ELb0ELb1ELb1EEENS1_21CollectiveEpilogueFwdINS6_IJS8_SA_S9_EEENS6_IJNS7_ILi1EEESI_SI_EEESC_SE_Li128ELb1ELb1ELb1ELb0EEENS1_36VarlenDynamicPersistentTileSchedulerILi128ELi80ELi128ELi128ELb1ELb1ELb0ELb0ELb1ELb1EEEEEEEEEvNT_6ParamsE --------------------------
	.section	.nv.info._ZN7cutlass13device_kernelIN5flash19enable_sm80_to_sm89INS1_16FlashAttnFwdSm80INS1_25CollectiveMainloopFwdSm80ILi4ELi1ELb0EN4cute5tupleIJNS5_1CILi128EEENS7_ILi80EEENS7_ILi64EEEEEELi64ENS_6half_tEfNS_4arch4Sm80ELb0ELb0ELb0ELb1ELb1ELb0ELb1ELb1EEENS1_21CollectiveEpilogueFwdINS6_IJS8_SA_S9_EEENS6_IJNS7_ILi1EEESI_SI_EEESC_SE_Li128ELb1ELb1ELb1ELb0EEENS1_36VarlenDynamicPersistentTileSchedulerILi128ELi80ELi128ELi128ELb1ELb1ELb0ELb0ELb1ELb1EEEEEEEEEvNT_6ParamsE,"",@"SHT_CUDA_INFO"
	.sectionflags	@""
	.align	4


	//----- nvinfo : EIATTR_CUDA_API_VERSION
	.align		4
        /*0000*/ 	.byte	0x04, 0x37
        /*0002*/ 	.short	(.L_240 - .L_239)
.L_239:
        /*0004*/ 	.word	0x00000082


	//----- nvinfo : EIATTR_KPARAM_INFO
	.align		4
.L_240:
        /*0008*/ 	.byte	0x04, 0x17
        /*000a*/ 	.short	(.L_242 - .L_241)
.L_241:
        /*000c*/ 	.word	0x00000000
        /*0010*/ 	.short	0x0000
        /*0012*/ 	.short	0x0000
        /*0014*/ 	.byte	0x00, 0xf0, 0xe1, 0x10


	//----- nvinfo : EIATTR_SPARSE_MMA_MASK
	.align		4
.L_242:
        /*0018*/ 	.byte	0x03, 0x50
        /*001a*/ 	.short	0x0000


	//----- nvinfo : EIATTR_MAXREG_COUNT
	.align		4
        /*001c*/ 	.byte	0x03, 0x1b
        /*001e*/ 	.short	0x00ff


	//----- nvinfo : EIATTR_MERCURY_ISA_VERSION
	.align		4
        /*0020*/ 	.byte	0x03, 0x5f
        /*0022*/ 	.short	0x0101


	//----- nvinfo : EIATTR_EXIT_INSTR_OFFSETS
	.align		4
        /*0024*/ 	.byte	0x04, 0x1c
        /*0026*/ 	.short	(.L_244 - .L_243)


	//   ....[0]....
.L_243:
        /*0028*/ 	.word	0x00000010


	//----- nvinfo : EIATTR_MAX_THREADS
	.align		4
.L_244:
        /*002c*/ 	.byte	0x04, 0x05
        /*002e*/ 	.short	(.L_246 - .L_245)
.L_245:
        /*0030*/ 	.word	0x00000080
        /*0034*/ 	.word	0x00000001
        /*0038*/ 	.word	0x00000001


	//----- nvinfo : EIATTR_CBANK_PARAM_SIZE
	.align		4
.L_246:
        /*003c*/ 	.byte	0x03, 0x19
        /*003e*/ 	.short	0x0438


	//----- nvinfo : EIATTR_PARAM_CBANK
	.align		4
        /*0040*/ 	.byte	0x04, 0x0a
        /*0042*/ 	.short	(.L_248 - .L_247)
	.align		4
.L_247:
        /*0044*/ 	.word	index@(.nv.constant0._ZN7cutlass13device_kernelIN5flash19enable_sm80_to_sm89INS1_16FlashAttnFwdSm80INS1_25CollectiveMainloopFwdSm80ILi4ELi1ELb0EN4cute5tupleIJNS5_1CILi128EEENS7_ILi80EEENS7_ILi64EEEEEELi64ENS_6half_tEfNS_4arch4Sm80ELb0ELb0ELb0ELb1ELb1ELb0ELb1ELb1EEENS1_21CollectiveEpilogueFwdINS6_IJS8_SA_S9_EEENS6_IJNS7_ILi1EEESI_SI_EEESC_SE_Li128ELb1ELb1ELb1ELb0EEENS1_36VarlenDynamicPersistentTileSchedulerILi128ELi80ELi128ELi128ELb1ELb1ELb0ELb0ELb1ELb1EEEEEEEEEvNT_6ParamsE)
        /*0048*/ 	.short	0x0210
        /*004a*/ 	.short	0x0438


	//----- nvinfo : EIATTR_SW_WAR
	.align		4
.L_248:
        /*004c*/ 	.byte	0x04, 0x36
        /*004e*/ 	.short	(.L_250 - .L_249)
.L_249:
        /*0050*/ 	.word	0x00000008
.L_250:


//--------------------- .nv.info._ZN7cutlass13device_kernelIN5flash19enable_sm80_to_sm89INS1_16FlashAttnFwdSm80INS1_25CollectiveMainloopFwdSm80ILi4ELi1ELb0EN4cute5tupleIJNS5_1CILi128EEENS7_ILi80EEENS7_ILi64EEEEEELi64ENS_6half_tEfNS_4arch4Sm80ELb0ELb0ELb0ELb1ELb1ELb1ELb1ELb1EEENS1_21CollectiveEpilogueFwdINS6_IJS8_SA_S9_EEENS6_IJNS7_ILi1EEESI_SI_EEESC_SE_Li128ELb1ELb1ELb1ELb0EEENS1_36VarlenDynamicPersistentTileSchedulerILi128ELi80ELi128ELi128ELb1ELb1ELb0ELb0ELb1ELb1EEEEEEEEEvNT_6ParamsE --------------------------
	.section	.nv.info._ZN7cutlass13device_kernelIN5flash19enable_sm80_to_sm89INS1_16FlashAttnFwdSm80INS1_25CollectiveMainloopFwdSm80ILi4ELi1ELb0EN4cute5tupleIJNS5_1CILi128EEENS7_ILi80EEENS7_ILi64EEEEEELi64ENS_6half_tEfNS_4arch4Sm80ELb0ELb0ELb0ELb1ELb1ELb1ELb1ELb1EEENS1_21CollectiveEpilogueFwdINS6_IJS8_SA_S9_EEENS6_IJNS7_ILi1EEESI_SI_EEESC_SE_Li128ELb1ELb1ELb1ELb0EEENS1_36VarlenDynamicPersistentTileSchedulerILi128ELi80ELi128ELi128ELb1ELb1ELb0ELb0ELb1ELb1EEEEEEEEEvNT_6ParamsE,"",@"SHT_CUDA_INFO"
	.sectionflags	@""
	.align	4


	//----- nvinfo : EIATTR_CUDA_API_VERSION
	.align		4
        /*0000*/ 	.byte	0x04, 0x37
        /*0002*/ 	.short	(.L_252 - .L_251)
.L_251:
        /*0004*/ 	.word	0x00000082


	//----- nvinfo : EIATTR_KPARAM_INFO
	.align		4
.L_252:
        /*0008*/ 	.byte	0x04, 0x17
        /*000a*/ 	.short	(.L_254 - .L_253)
.L_253:
        /*000c*/ 	.word	0x00000000
        /*0010*/ 	.short	0x0000
        /*0012*/ 	.short	0x0000
        /*0014*/ 	.byte	0x00, 0xf0, 0xe1, 0x10


	//----- nvinfo : EIATTR_SPARSE_MMA_MASK
	.align		4
.L_254:
        /*0018*/ 	.byte	0x03, 0x50
        /*001a*/ 	.short	0x0000


	//----- nvinfo : EIATTR_MAXREG_COUNT
	.align		4
        /*001c*/ 	.byte	0x03, 0x1b
        /*001e*/ 	.short	0x00ff


	//----- nvinfo : EIATTR_MERCURY_ISA_VERSION
	.align		4
        /*0020*/ 	.byte	0x03, 0x5f
        /*0022*/ 	.short	0x0101


	//----- nvinfo : EIATTR_EXIT_INSTR_OFFSETS
	.align		4
        /*0024*/ 	.byte	0x04, 0x1c
        /*0026*/ 	.short	(.L_256 - .L_255)


	//   ....[0]....
.L_255:
        /*0028*/ 	.word	0x00000010


	//----- nvinfo : EIATTR_MAX_THREADS
	.align		4
.L_256:
        /*002c*/ 	.byte	0x04, 0x05
        /*002e*/ 	.short	(.L_258 - .L_257)
.L_257:
        /*0030*/ 	.word	0x00000080
        /*0034*/ 	.word	0x00000001
        /*0038*/ 	.word	0x00000001


	//----- nvinfo : EIATTR_CBANK_PARAM_SIZE
	.align		4
.L_258:
        /*003c*/ 	.byte	0x03, 0x19
        /*003e*/ 	.short	0x0438


	//----- nvinfo : EIATTR_PARAM_CBANK
	.align		4
        /*0040*/ 	.byte	0x04, 0x0a
        /*0042*/ 	.short	(.L_260 - .L_259)
	.align		4
.L_259:
        /*0044*/ 	.word	index@(.nv.constant0._ZN7cutlass13device_kernelIN5flash19enable_sm80_to_sm89INS1_16FlashAttnFwdSm80INS1_25CollectiveMainloopFwdSm80ILi4ELi1ELb0EN4cute5tupleIJNS5_1CILi128EEENS7_ILi80EEENS7_ILi64EEEEEELi64ENS_6half_tEfNS_4arch4Sm80ELb0ELb0ELb0ELb1ELb1ELb1ELb1ELb1EEENS1_21CollectiveEpilogueFwdINS6_IJS8_SA_S9_EEENS6_IJNS7_ILi1EEESI_SI_EEESC_SE_Li128ELb1ELb1ELb1ELb0EEENS1_36VarlenDynamicPersistentTileSchedulerILi128ELi80ELi128ELi128ELb1ELb1ELb0ELb0ELb1ELb1EEEEEEEEEvNT_6ParamsE)
        /*0048*/ 	.short	0x0210
        /*004a*/ 	.short	0x0438


	//----- nvinfo : EIATTR_SW_WAR
	.align		4
.L_260:
        /*004c*/ 	.byte	0x04, 0x36
        /*004e*/ 	.short	(.L_262 - .L_261)
.L_261:
        /*0050*/ 	.word	0x00000008
.L_262:


//--------------------- .nv.info._ZN7cutlass13device_kernelIN5flash19enable_sm80_to_sm89INS1_16FlashAttnFwdSm80INS1_25CollectiveMainloopFwdSm80ILi4ELi1ELb0EN4cute5tupleIJNS5_1CILi128EEENS7_ILi96EEENS7_ILi64EEEEEELi64ENS_6half_tEfNS_4arch4Sm80ELb0ELb1ELb0ELb0ELb1ELb0ELb1ELb1EEENS1_21CollectiveEpilogueFwdINS6_IJS8_SA_S9_EEENS6_IJNS7_ILi1EEESI_SI_EEESC_SE_Li128ELb0ELb1ELb1ELb0EEENS1_19SingleTileSchedulerILb0ELb1ELb1ELi128EEEEEEEEEvNT_6ParamsE --------------------------
	.section	.nv.info._ZN7cutlass13device_kernelIN5flash19enable_sm80_to_sm89INS1_16FlashAttnFwdSm80INS1_25CollectiveMainloopFwdSm80ILi4ELi1ELb0EN4cute5tupleIJNS5_1CILi128EEENS7_ILi96EEENS7_ILi64EEEEEELi64ENS_6half_tEfNS_4arch4Sm80ELb0ELb1ELb0ELb0ELb1ELb0ELb1ELb1EEENS1_21CollectiveEpilogueFwdINS6_IJS8_SA_S9_EEENS6_IJNS7_ILi1EEESI_SI_EEESC_SE_Li128ELb0ELb1ELb1ELb0EEENS1_19SingleTileSchedulerILb0ELb1ELb1ELi128EEEEEEEEEvNT_6ParamsE,"",@"SHT_CUDA_INFO"
	.sectionflags	@""
	.align	4


	//----- nvinfo : EIATTR_CUDA_API_VERSION
	.align		4
        /*0000*/ 	.byte	0x04, 0x37
        /*0002*/ 	.short	(.L_264 - .L_263)
.L_263:
        /*0004*/ 	.word	0x00000082


	//----- nvinfo : EIATTR_KPARAM_INFO
	.align		4
.L_264:
        /*0008*/ 	.byte	0x04, 0x17
        /*000a*/ 	.short	(.L_266 - .L_265)
.L_265:
        /*000c*/ 	.word	0x00000000
        /*0010*/ 	.short	0x0000
        /*0012*/ 	.short	0x0000
        /*0014*/ 	.byte	0x00, 0xf0, 0x61, 0x10


	//----- nvinfo : EIATTR_SPARSE_MMA_MASK
	.align		4
.L_266:
        /*0018*/ 	.byte	0x03, 0x50
        /*001a*/ 	.short	0x0000


	//----- nvinfo : EIATTR_MAXREG_COUNT
	.align		4
        /*001c*/ 	.byte	0x03, 0x1b
        /*001e*/ 	.short	0x00ff


	//----- nvinfo : EIATTR_MERCURY_ISA_VERSION
	.align		4
        /*0020*/ 	.byte	0x03, 0x5f
        /*0022*/ 	.short	0x0101


	//----- nvinfo : EIATTR_EXIT_INSTR_OFFSETS
	.align		4
        /*0024*/ 	.byte	0x04, 0x1c
        /*0026*/ 	.short	(.L_268 - .L_267)


	//   ....[0]....
.L_267:
        /*0028*/ 	.word	0x00000010


	//----- nvinfo : EIATTR_MAX_THREADS
	.align		4
.L_268:
        /*002c*/ 	.byte	0x04, 0x05
        /*002e*/ 	.short	(.L_270 - .L_269)
.L_269:
        /*0030*/ 	.word	0x00000080
        /*0034*/ 	.word	0x00000001
        /*0038*/ 	.word	0x00000001


	//----- nvinfo : EIATTR_CBANK_PARAM_SIZE
	.align		4
.L_270:
        /*003c*/ 	.byte	0x03, 0x19
        /*003e*/ 	.short	0x0418


	//----- nvinfo : EIATTR_PARAM_CBANK
	.align		4
        /*0040*/ 	.byte	0x04, 0x0a
        /*0042*/ 	.short	(.L_272 - .L_271)
	.align		4
.L_271:
        /*0044*/ 	.word	index@(.nv.constant0._ZN7cutlass13device_kernelIN5flash19enable_sm80_to_sm89INS1_16FlashAttnFwdSm80INS1_25CollectiveMainloopFwdSm80ILi4ELi1ELb0EN4cute5tupleIJNS5_1CILi128EEENS7_ILi96EEENS7_ILi64EEEEEELi64ENS_6half_tEfNS_4arch4Sm80ELb0ELb1ELb0ELb0ELb1ELb0ELb1ELb1EEENS1_21CollectiveEpilogueFwdINS6_IJS8_SA_S9_EEENS6_IJNS7_ILi1EEESI_SI_EEESC_SE_Li128ELb0ELb1ELb1ELb0EEENS1_19SingleTileSchedulerILb0ELb1ELb1ELi128EEEEEEEEEvNT_6ParamsE)
        /*0048*/ 	.short	0x0210
        /*004a*/ 	.short	0x0418


	//----- nvinfo : EIATTR_SW_WAR
	.align		4
.L_272:
        /*004c*/ 	.byte	0x04, 0x36
        /*004e*/ 	.short	(.L_274 - .L_273)
.L_273:
        /*0050*/ 	.word	0x00000008
.L_274:


//--------------------- .nv.info._ZN7cutlass13device_kernelIN5flash19enable_sm80_to_sm89INS1_16FlashAttnFwdSm80INS1_25CollectiveMainloopFwdSm80ILi4ELi1ELb0EN4cute5tupleIJNS5_1CILi128EEENS7_ILi80EEENS7_ILi64EEEEEELi64ENS_6half_tEfNS_4arch4Sm80ELb0ELb1ELb0ELb1ELb1ELb0ELb1ELb1EEENS1_21CollectiveEpilogueFwdINS6_IJS8_SA_S9_EEENS6_IJNS7_ILi1EEESI_SI_EEESC_SE_Li128ELb1ELb1ELb1ELb0EEENS1_36VarlenDynamicPersistentTileSchedulerILi128ELi80ELi128ELi128ELb1ELb1ELb0ELb1ELb0ELb1EEEEEEEEEvNT_6ParamsE --------------------------
	.section	.nv.info._ZN7cutlass13device_kernelIN5flash19enable_sm80_to_sm89INS1_16FlashAttnFwdSm80INS1_25CollectiveMainloopFwdSm80ILi4ELi1ELb0EN4cute5tupleIJNS5_1CILi128EEENS7_ILi80EEENS7_ILi64EEEEEELi64ENS_6half_tEfNS_4arch4Sm80ELb0ELb1ELb0ELb1ELb1ELb0ELb1ELb1EEENS1_21CollectiveEpilogueFwdINS6_IJS8_SA_S9_EEENS6_IJNS7_ILi1EEESI_SI_EEESC_SE_Li128ELb1ELb1ELb1ELb0EEENS1_36VarlenDynamicPersistentTileSchedulerILi128ELi80ELi128ELi128ELb1ELb1ELb0ELb1ELb0ELb1EEEEEEEEEvNT_6ParamsE,"",@"SHT_CUDA_INFO"
	.sectionflags	@""
	.align	4


	//----- nvinfo : EIATTR_CUDA_API_VERSION
	.align		4
        /*0000*/ 	.byte	0x04, 0x37
        /*0002*/ 	.short	(.L_276 - .L_275)
.L_275:
        /*0004*/ 	.word	0x00000082


	//----- nvinfo : EIATTR_KPARAM_INFO
	.align		4
.L_276:
        /*0008*/ 	.byte	0x04, 0x17
        /*000a*/ 	.short	(.L_278 - .L_277)
.L_277:
        /*000c*/ 	.word	0x00000000
        /*0010*/ 	.short	0x0000
        /*0012*/ 	.short	0x0000
        /*0014*/ 	.byte	0x00, 0xf0, 0xe1, 0x10


	//----- nvinfo : EIATTR_SPARSE_MMA_MASK
	.align		4
.L_278:
        /*0018*/ 	.byte	0x03, 0x50
        /*001a*/ 	.short	0x0000


	//----- nvinfo : EIATTR_MAXREG_COUNT
	.align		4
        /*001c*/ 	.byte	0x03, 0x1b
        /*001e*/ 	.short	0x00ff


	//----- nvinfo : EIATTR_MERCURY_ISA_VERSION
	.align		4
        /*0020*/ 	.byte	0x03, 0x5f
        /*0022*/ 	.short	0x0101


	//----- nvinfo : EIATTR_EXIT_INSTR_OFFSETS
	.align		4
        /*0024*/ 	.byte	0x04, 0x1c
        /*0026*/ 	.short	(.L_280 - .L_279)


	//   ....[0]....
.L_279:
        /*0028*/ 	.word	0x00000010


	//----- nvinfo : EIATTR_MAX_THREADS
	.align		4
.L_280:
        /*002c*/ 	.byte	0x04, 0x05
        /*002e*/ 	.short	(.L_282 - .L_281)
.L_281:
        /*0030*/ 	.word	0x00000080
        /*0034*/ 	.word	0x00000001
        /*0038*/ 	.word	0x00000001


	//----- nvinfo : EIATTR_CBANK_PARAM_SIZE
	.align		4
.L_282:
        /*003c*/ 	.byte	0x03, 0x19
        /*003e*/ 	.short	0x0438


	//----- nvinfo : EIATTR_PARAM_CBANK
	.align		4
        /*0040*/ 	.byte	0x04, 0x0a
        /*0042*/ 	.short	(.L_284 - .L_283)
	.align		4
.L_283:
        /*0044*/ 	.word	index@(.nv.constant0._ZN7cutlass13device_kernelIN5flash19enable_sm80_to_sm89INS1_16FlashAttnFwdSm80INS1_25CollectiveMainloopFwdSm80ILi4ELi1ELb0EN4cute5tupleIJNS5_1CILi128EEENS7_ILi80EEENS7_ILi64EEEEEELi64ENS_6half_tEfNS_4arch4Sm80ELb0ELb1ELb0ELb1ELb1ELb0ELb1ELb1EEENS1_21CollectiveEpilogueFwdINS6_IJS8_SA_S9_EEENS6_IJNS7_ILi1EEESI_SI_EEESC_SE_Li128ELb1ELb1ELb1ELb0EEENS1_36VarlenDynamicPersistentTileSchedulerILi128ELi80ELi128ELi128ELb1ELb1ELb0ELb1ELb0ELb1EEEEEEEEEvNT_6ParamsE)
        /*0048*/ 	.short	0x0210
        /*004a*/ 	.short	0x0438


	//----- nvinfo : EIATTR_SW_WAR
	.align		4
.L_284:
        /*004c*/ 	.byte	0x04, 0x36
        /*004e*/ 	.short	(.L_286 - .L_285)
.L_285:
        /*0050*/ 	.word	0x00000008
.L_286:


//--------------------- .nv.info._ZN7cutlass13device_kernelIN5flash19enable_sm80_to_sm89INS1_16FlashAttnFwdSm80INS1_25CollectiveMainloopFwdSm80ILi4ELi1ELb0EN4cute5tupleIJNS5_1CILi128EEENS7_ILi80EEENS7_ILi64EEEEEELi64ENS_6half_tEfNS_4arch4Sm80ELb0ELb1ELb0ELb1ELb1ELb1ELb1ELb1EEENS1_21CollectiveEpilogueFwdINS6_IJS8_SA_S9_EEENS6_IJNS7_ILi1EEESI_SI_EEESC_SE_Li128ELb1ELb1ELb1ELb0EEENS1_36VarlenDynamicPersistentTileSchedulerILi128ELi80ELi128ELi128ELb1ELb1ELb0ELb1ELb0ELb1EEEEEEEEEvNT_6ParamsE --------------------------
	.section	.nv.info._ZN7cutlass13device_kernelIN5flash19enable_sm80_to_sm89INS1_16FlashAttnFwdSm80INS1_25CollectiveMainloopFwdSm80ILi4ELi1ELb0EN4cute5tupleIJNS5_1CILi128EEENS7_ILi80EEENS7_ILi64EEEEEELi64ENS_6half_tEfNS_4arch4Sm80ELb0ELb1ELb0ELb1ELb1ELb1ELb1ELb1EEENS1_21CollectiveEpilogueFwdINS6_IJS8_SA_S9_EEENS6_IJNS7_ILi1EEESI_SI_EEESC_SE_Li128ELb1ELb1ELb1ELb0EEENS1_36VarlenDynamicPersistentTileSchedulerILi128ELi80ELi128ELi128ELb1ELb1ELb0ELb1ELb0ELb1EEEEEEEEEvNT_6ParamsE,"",@"SHT_CUDA_INFO"
	.sectionflags	@""
	.align	4


	//----- nvinfo : EIATTR_CUDA_API_VERSION
	.align		4
        /*0000*/ 	.byte	0x04, 0x37
        /*0002*/ 	.short	(.L_288 - .L_287)
.L_287:
        /*0004*/ 	.word	0x00000082


	//----- nvinfo : EIATTR_KPARAM_INFO
	.align		4
.L_288:
        /*0008*/ 	.byte	0x04, 0x17
        /*000a*/ 	.short	(.L_290 - .L_289)
.L_289:
        /*000c*/ 	.word	0x00000000
        /*0010*/ 	.short	0x0000
        /*0012*/ 	.short	0x0000
        /*0014*/ 	.byte	0x00, 0xf0, 0xe1, 0x10


	//----- nvinfo : EIATTR_SPARSE_MMA_MASK
	.align		4
.L_290:
        /*0018*/ 	.byte	0x03, 0x50
        /*001a*/ 	.short	0x0000


	//----- nvinfo : EIATTR_MAXREG_COUNT
	.align		4
        /*001c*/ 	.byte	0x03, 0x1b
        /*001e*/ 	.short	0x00ff


	//----- nvinfo : EIATTR_MERCURY_ISA_VERSION
	.align		4
        /*0020*/ 	.byte	0x03, 0x5f
        /*0022*/ 	.short	0x0101


	//----- nvinfo : EIATTR_EXIT_INSTR_OFFSETS
	.align		4
        /*0024*/ 	.byte	0x04, 0x1c
        /*0026*/ 	.short	(.L_292 - .L_291)


	//   ....[0]....
.L_291:
        /*0028*/ 	.word	0x00000010


	//----- nvinfo : EIATTR_MAX_THREADS
	.align		4
.L_292:
        /*002c*/ 	.byte	0x04, 0x05
        /*002e*/ 	.short	(.L_294 - .L_293)
.L_293:
        /*0030*/ 	.word	0x00000080
        /*0034*/ 	.word	0x00000001
        /*0038*/ 	.word	0x00000001


	//----- nvinfo : EIATTR_CBANK_PARAM_SIZE
	.align		4
.L_294:
        /*003c*/ 	.byte	0x03, 0x19
        /*003e*/ 	.short	0x0438


	//----- nvinfo : EIATTR_PARAM_CBANK
	.align		4
        /*0040*/ 	.byte	0x04, 0x0a
        /*0042*/ 	.short	(.L_296 - .L_295)
	.align		4
.L_295:
        /*0044*/ 	.word	index@(.nv.constant0._ZN7cutlass13device_kernelIN5flash19enable_sm80_to_sm89INS1_16FlashAttnFwdSm80INS1_25CollectiveMainloopFwdSm80ILi4ELi1ELb0EN4cute5tupleIJNS5_1CILi128EEENS7_ILi80EEENS7_ILi64EEEEEELi64ENS_6half_tEfNS_4arch4Sm80ELb0ELb1ELb0ELb1ELb1ELb1ELb1ELb1EEENS1_21CollectiveEpilogueFwdINS6_IJS8_SA_S9_EEENS6_IJNS7_ILi1EEESI_SI_EEESC_SE_Li128ELb1ELb1ELb1ELb0EEENS1_36VarlenDynamicPersistentTileSchedulerILi128ELi80ELi128ELi128ELb1ELb1ELb0ELb1ELb0ELb1EEEEEEEEEvNT_6ParamsE)
        /*0048*/ 	.short	0x0210
        /*004a*/ 	.short	0x0438


	//----- nvinfo : EIATTR_SW_WAR
	.align		4
.L_296:
        /*004c*/ 	.byte	0x04, 0x36
        /*004e*/ 	.short	(.L_298 - .L_297)
.L_297:
        /*0050*/ 	.word	0x00000008
.L_298:


//--------------------- .nv.info._ZN7cutlass13device_kernelIN5flash19enable_sm80_to_sm89INS1_16FlashAttnFwdSm80INS1_25CollectiveMainloopFwdSm80ILi4ELi1ELb0EN4cute5tupleIJNS5_1CILi128EEENS7_ILi112EEENS7_ILi64EEEEEELi64ENS_6half_tEfNS_4arch4Sm80ELb1ELb0ELb0ELb0ELb1ELb0ELb1ELb1EEENS1_21CollectiveEpilogueFwdINS6_IJS8_SA_S9_EEENS6_IJNS7_ILi1EEESI_SI_EEESC_SE_Li128ELb0ELb1ELb1ELb0EEENS1_30DynamicPersistentTileSchedulerILi128ELi128ELb1ELb1ELb0EEEEEEEEEvNT_6ParamsE --------------------------
	.section	.nv.info._ZN7cutlass13device_kernelIN5flash19enable_sm80_to_sm89INS1_16FlashAttnFwdSm80INS1_25CollectiveMainloopFwdSm80ILi4ELi1ELb0EN4cute5tupleIJNS5_1CILi128EEENS7_ILi112EEENS7_ILi64EEEEEELi64ENS_6half_tEfNS_4arch4Sm80ELb1ELb0ELb0ELb0ELb1ELb0ELb1ELb1EEENS1_21CollectiveEpilogueFwdINS6_IJS8_SA_S9_EEENS6_IJNS7_ILi1EEESI_SI_EEESC_SE_Li128ELb0ELb1ELb1ELb0EEENS1_30DynamicPersistentTileSchedulerILi128ELi128ELb1ELb1ELb0EEEEEEEEEvNT_6ParamsE,"",@"SHT_CUDA_INFO"
	.sectionflags	@""
	.align	4


	//----- nvinfo : EIATTR_CUDA_API_VERSION
	.align		4
        /*0000*/ 	.byte	0x04, 0x37
        /*0002*/ 	.short	(.L_300 - .L_299)
.L_299:
        /*0004*/ 	.word	0x00000082


	//----- nvinfo : EIATTR_KPARAM_INFO
	.align		4
.L_300:
        /*0008*/ 	.byte	0x04, 0x17
        /*000a*/ 	.short	(.L_302 - .L_301)
.L_301:
        /*000c*/ 	.word	0x00000000
        /*0010*/ 	.short	0x0000
        /*0012*/ 	.short	0x0000
        /*0014*/ 	.byte	0x00, 0xf0, 0xa1, 0x10


	//----- nvinfo : EIATTR_SPARSE_MMA_MASK
	.align		4
.L_302:
        /*0018*/ 	.byte	0x03, 0x50
        /*001a*/ 	.short	0x0000


	//----- nvinfo : EIATTR_MAXREG_COUNT
	.align		4
        /*001c*/ 	.byte	0x03, 0x1b
        /*001e*/ 	.short	0x00ff


	//----- nvinfo : EIATTR_MERCURY_ISA_VERSION
	.align		4
        /*0020*/ 	.byte	0x03, 0x5f
        /*0022*/ 	.short	0x0101


	//----- nvinfo : EIATTR_EXIT_INSTR_OFFSETS
	.align		4
        /*0024*/ 	.byte	0x04, 0x1c
        /*0026*/ 	.short	(.L_304 - .L_303)


	//   ....[0]....
.L_303:
        /*0028*/ 	.word	0x00000010


	//----- nvinfo : EIATTR_MAX_THREADS
	.align		4
.L_304:
        /*002c*/ 	.byte	0x04, 0x05
        /*002e*/ 	.short	(.L_306 - .L_305)
.L_305:
        /*0030*/ 	.word	0x00000080
        /*0034*/ 	.word	0x00000001
        /*0038*/ 	.word	0x00000001


	//----- nvinfo : EIATTR_CBANK_PARAM_SIZE
	.align		4
.L_306:
        /*003c*/ 	.byte	0x03, 0x19
        /*003e*/ 	.short	0x0428


	//----- nvinfo : EIATTR_PARAM_CBANK
	.align		4
        /*0040*/ 	.byte	0x04, 0x0a
        /*0042*/ 	.short	(.L_308 - .L_307)
	.align		4
.L_307:
        /*0044*/ 	.word	index@(.nv.constant0._ZN7cutlass13device_kernelIN5flash19enable_sm80_to_sm89INS1_16FlashAttnFwdSm80INS1_25CollectiveMainloopFwdSm80ILi4ELi1ELb0EN4cute5tupleIJNS5_1CILi128EEENS7_ILi112EEENS7_ILi64EEEEEELi64ENS_6half_tEfNS_4arch4Sm80ELb1ELb0ELb0ELb0ELb1ELb0ELb1ELb1EEENS1_21CollectiveEpilogueFwdINS6_IJS8_SA_S9_EEENS6_IJNS7_ILi1EEESI_SI_EEESC_SE_Li128ELb0ELb1ELb1ELb0EEENS1_30DynamicPersistentTileSchedulerILi128ELi128ELb1ELb1ELb0EEEEEEEEEvNT_6ParamsE)
        /*0048*/ 	.short	0x0210
        /*004a*/ 	.short	0x0428


	//----- nvinfo : EIATTR_SW_WAR
	.align		4
.L_308:
        /*004c*/ 	.byte	0x04, 0x36
        /*004e*/ 	.short	(.L_310 - .L_309)
.L_309:
        /*0050*/ 	.word	0x00000008
.L_310:


//--------------------- .nv.info._ZN7cutlass13device_kernelIN5flash19enable_sm80_to_sm89INS1_16FlashAttnFwdSm80INS1_25CollectiveMainloopFwdSm80ILi4ELi1ELb0EN4cute5tupleIJNS5_1CILi128EEENS7_ILi80EEENS7_ILi64EEEEEELi64ENS_6half_tEfNS_4arch4Sm80ELb1ELb0ELb0ELb1ELb1ELb0ELb1ELb1EEENS1_21CollectiveEpilogueFwdINS6_IJS8_SA_S9_EEENS6_IJNS7_ILi1EEESI_SI_EEESC_SE_Li128ELb1ELb1ELb1ELb0EEENS1_36VarlenDynamicPersistentTileSchedulerILi128ELi80ELi128ELi128ELb1ELb1ELb0ELb1ELb1ELb1EEEEEEEEEvNT_6ParamsE --------------------------
	.section	.nv.info._ZN7cutlass13device_kernelIN5flash19enable_sm80_to_sm89INS1_16FlashAttnFwdSm80INS1_25CollectiveMainloopFwdSm80ILi4ELi1ELb0EN4cute5tupleIJNS5_1CILi128EEENS7_ILi80EEENS7_ILi64EEEEEELi64ENS_6half_tEfNS_4arch4Sm80ELb1ELb0ELb0ELb1ELb1ELb0ELb1ELb1EEENS1_21CollectiveEpilogueFwdINS6_IJS8_SA_S9_EEENS6_IJNS7_ILi1EEESI_SI_EEESC_SE_Li128ELb1ELb1ELb1ELb0EEENS1_36VarlenDynamicPersistentTileSchedulerILi128ELi80ELi128ELi128ELb1ELb1ELb0ELb1ELb1ELb1EEEEEEEEEvNT_6ParamsE,"",@"SHT_CUDA_INFO"
	.sectionflags	@""
	.align	4


	//----- nvinfo : EIATTR_CUDA_API_VERSION
	.align		4
        /*0000*/ 	.byte	0x04, 0x37
        /*0002*/ 	.short	(.L_312 - .L_311)
.L_311:
        /*0004*/ 	.word	0x00000082


	//----- nvinfo : EIATTR_KPARAM_INFO
	.align		4
.L_312:
        /*0008*/ 	.byte	0x04, 0x17
        /*000a*/ 	.short	(.L_314 - .L_313)
.L_313:
        /*000c*/ 	.word	0x00000000
        /*0010*/ 	.short	0x0000
        /*0012*/ 	.short	0x0000
        /*0014*/ 	.byte	0x00, 0xf0, 0xe1, 0x10


	//----- nvinfo : EIATTR_SPARSE_MMA_MASK
	.align		4
.L_314:
        /*0018*/ 	.byte	0x03, 0x50
        /*001a*/ 	.short	0x0000


	//----- nvinfo : EIATTR_MAXREG_COUNT
	.align		4
        /*001c*/ 	.byte	0x03, 0x1b
        /*001e*/ 	.short	0x00ff


	//----- nvinfo : EIATTR_MERCURY_ISA_VERSION
	.align		4
        /*0020*/ 	.byte	0x03, 0x5f
        /*0022*/ 	.short	0x0101


	//----- nvinfo : EIATTR_EXIT_INSTR_OFFSETS
	.align		4
        /*0024*/ 	.byte	0x04, 0x1c
        /*0026*/ 	.short	(.L_316 - .L_315)


	//   ....[0]....
.L_315:
        /*0028*/ 	.word	0x00000010


	//----- nvinfo : EIATTR_MAX_THREADS
	.align		4
.L_316:
        /*002c*/ 	.byte	0x04, 0x05
        /*002e*/ 	.short	(.L_318 - .L_317)
.L_317:
        /*0030*/ 	.word	0x00000080
        /*0034*/ 	.word	0x00000001
        /*0038*/ 	.word	0x00000001


	//----- nvinfo : EIATTR_CBANK_PARAM_SIZE
	.align		4
.L_318:
        /*003c*/ 	.byte	0x03, 0x19
        /*003e*/ 	.short	0x0438


	//----- nvinfo : EIATTR_PARAM_CBANK
	.align		4
        /*0040*/ 	.byte	0x04, 0x0a
        /*0042*/ 	.short	(.L_320 - .L_319)
	.align		4
.L_319:
        /*0044*/ 	.word	index@(.nv.constant0._ZN7cutlass13device_kernelIN5flash19enable_sm80_to_sm89INS1_16FlashAttnFwdSm80INS1_25CollectiveMainloopFwdSm80ILi4ELi1ELb0EN4cute5tupleIJNS5_1CILi128EEENS7_ILi80EEENS7_ILi64EEEEEELi64ENS_6half_tEfNS_4arch4Sm80ELb1ELb0ELb0ELb1ELb1ELb0ELb1ELb1EEENS1_21CollectiveEpilogueFwdINS6_IJS8_SA_S9_EEENS6_IJNS7_ILi1EEESI_SI_EEESC_SE_Li128ELb1ELb1ELb1ELb0EEENS1_36VarlenDynamicPersistentTileSchedulerILi128ELi80ELi128ELi128ELb1ELb1ELb0ELb1ELb1ELb1EEEEEEEEEvNT_6ParamsE)
        /*0048*/ 	.short	0x0210
        /*004a*/ 	.short	0x0438


	//----- nvinfo : EIATTR_SW_WAR
	.align		4
.L_320:
        /*004c*/ 	.byte	0x04, 0x36
        /*004e*/ 	.short	(.L_322 - .L_321)
.L_321:
        /*0050*/ 	.word	0x00000008
.L_322:


//--------------------- .nv.info._ZN7cutlass13device_kernelIN5flash19enable_sm80_to_sm89INS1_16FlashAttnFwdSm80INS1_25CollectiveMainloopFwdSm80ILi4ELi1ELb0EN4cute5tupleIJNS5_1CILi128EEENS7_ILi80EEENS7_ILi64EEEEEELi64ENS_6half_tEfNS_4arch4Sm80ELb1ELb0ELb0ELb1ELb1ELb1ELb1ELb1EEENS1_21CollectiveEpilogueFwdINS6_IJS8_SA_S9_EEENS6_IJNS7_ILi1EEESI_SI_EEESC_SE_Li128ELb1ELb1ELb1ELb0EEENS1_36VarlenDynamicPersistentTileSchedulerILi128ELi80ELi128ELi128ELb1ELb1ELb0ELb1ELb1ELb1EEEEEEEEEvNT_6ParamsE --------------------------
	.section	.nv.info._ZN7cutlass13device_kernelIN5flash19enable_sm80_to_sm89INS1_16FlashAttnFwdSm80INS1_25CollectiveMainloopFwdSm80ILi4ELi1ELb0EN4cute5tupleIJNS5_1CILi128EEENS7_ILi80EEENS7_ILi64EEEEEELi64ENS_6half_tEfNS_4arch4Sm80ELb1ELb0ELb0ELb1ELb1ELb1ELb1ELb1EEENS1_21CollectiveEpilogueFwdINS6_IJS8_SA_S9_EEENS6_IJNS7_ILi1EEESI_SI_EEESC_SE_Li128ELb1ELb1ELb1ELb0EEENS1_36VarlenDynamicPersistentTileSchedulerILi128ELi80ELi128ELi128ELb1ELb1ELb0ELb1ELb1ELb1EEEEEEEEEvNT_6ParamsE,"",@"SHT_CUDA_INFO"
	.sectionflags	@""
	.align	4


	//----- nvinfo : EIATTR_CUDA_API_VERSION
	.align		4
        /*0000*/ 	.byte	0x04, 0x37
        /*0002*/ 	.short	(.L_324 - .L_323)
.L_323:
        /*0004*/ 	.word	0x00000082


	//----- nvinfo : EIATTR_KPARAM_INFO
	.align		4
.L_324:
        /*0008*/ 	.byte	0x04, 0x17
        /*000a*/ 	.short	(.L_326 - .L_325)
.L_325:
        /*000c*/ 	.word	0x00000000
        /*0010*/ 	.short	0x0000
        /*0012*/ 	.short	0x0000
        /*0014*/ 	.byte	0x00, 0xf0, 0xe1, 0x10


	//----- nvinfo : EIATTR_SPARSE_MMA_MASK
	.align		4
.L_326:
        /*0018*/ 	.byte	0x03, 0x50
        /*001a*/ 	.short	0x0000


	//----- nvinfo : EIATTR_MAXREG_COUNT
	.align		4
        /*001c*/ 	.byte	0x03, 0x1b
        /*001e*/ 	.short	0x00ff


	//----- nvinfo : EIATTR_MERCURY_ISA_VERSION
	.align		4
        /*0020*/ 	.byte	0x03, 0x5f
        /*0022*/ 	.short	0x0101


	//----- nvinfo : EIATTR_EXIT_INSTR_OFFSETS
	.align		4
        /*0024*/ 	.byte	0x04, 0x1c
        /*0026*/ 	.short	(.L_328 - .L_327)


	//   ....[0]....
.L_327:
        /*0028*/ 	.word	0x00000010


	//----- nvinfo : EIATTR_MAX_THREADS
	.align		4
.L_328:
        /*002c*/ 	.byte	0x04, 0x05
        /*002e*/ 	.short	(.L_330 - .L_329)
.L_329:
        /*0030*/ 	.word	0x00000080
        /*0034*/ 	.word	0x00000001
        /*0038*/ 	.word	0x00000001


	//----- nvinfo : EIATTR_CBANK_PARAM_SIZE
	.align		4
.L_330:
        /*003c*/ 	.byte	0x03, 0x19
        /*003e*/ 	.short	0x0438


	//----- nvinfo : EIATTR_PARAM_CBANK
	.align		4
        /*0040*/ 	.byte	0x04, 0x0a
        /*0042*/ 	.short	(.L_332 - .L_331)
	.align		4
.L_331:
        /*0044*/ 	.word	index@(.nv.constant0._ZN7cutlass13device_kernelIN5flash19enable_sm80_to_sm89INS1_16FlashAttnFwdSm80INS1_25CollectiveMainloopFwdSm80ILi4ELi1ELb0EN4cute5tupleIJNS5_1CILi128EEENS7_ILi80EEENS7_ILi64EEEEEELi64ENS_6half_tEfNS_4arch4Sm80ELb1ELb0ELb0ELb1ELb1ELb1ELb1ELb1EEENS1_21CollectiveEpilogueFwdINS6_IJS8_SA_S9_EEENS6_IJNS7_ILi1EEESI_SI_EEESC_SE_Li128ELb1ELb1ELb1ELb0EEENS1_36VarlenDynamicPersistentTileSchedulerILi128ELi80ELi128ELi128ELb1ELb1ELb0ELb1ELb1ELb1EEEEEEEEEvNT_6ParamsE)
        /*0048*/ 	.short	0x0210
        /*004a*/ 	.short	0x0438


	//----- nvinfo : EIATTR_SW_WAR
	.align		4
.L_332:
        /*004c*/ 	.byte	0x04, 0x36
        /*004e*/ 	.short	(.L_334 - .L_333)
.L_333:
        /*0050*/ 	.word	0x00000008
.L_334:


//--------------------- .nv.callgraph             --------------------------
	.section	.nv.callgraph,"",@"SHT_CUDA_CALLGRAPH"
	.align	4
	.sectionentsize	8
	.align		4
        /*0000*/ 	.word	0x00000000
	.align		4
        /*0004*/ 	.word	0xffffffff
	.align		4
        /*0008*/ 	.word	0x00000000
	.align		4
        /*000c*/ 	.word	0xfffffffe
	.align		4
        /*0010*/ 	.word	0x00000000
	.align		4
        /*0014*/ 	.word	0xfffffffd
	.align		4
        /*0018*/ 	.word	0x00000000
	.align		4
        /*001c*/ 	.word	0xfffffffc


//--------------------- .nv.constant4             --------------------------
	.section	.nv.constant4,"a",@progbits
	.align	8
	.align		8
.nv.constant4:
        /*0000*/ 	.dword	_ZN88_INTERNAL_2b931cf9_52_flash_fwd_hdim64_fp16_paged_split_softcapall_sm80_cu_ef95aea4_45784cuda3std3__45__cpo5beginE
	.align		8
        /*0008*/ 	.dword	_ZN88_INTERNAL_2b931cf9_52_flash_fwd_hdim64_fp16_paged_split_softcapall_sm80_cu_ef95aea4_45784cuda3std3__45__cpo3endE
	.align		8
        /*0010*/ 	.dword	_ZN88_INTERNAL_2b931cf9_52_flash_fwd_hdim64_fp16_paged_split_softcapall_sm80_cu_ef95aea4_45784cuda3std3__45__cpo6cbeginE
	.align		8
        /*0018*/ 	.dword	_ZN88_INTERNAL_2b931cf9_52_flash_fwd_hdim64_fp16_paged_split_softcapall_sm80_cu_ef95aea4_45784cuda3std3__45__cpo4cendE
	.align		8
        /*0020*/ 	.dword	_ZN88_INTERNAL_2b931cf9_52_flash_fwd_hdim64_fp16_paged_split_softcapall_sm80_cu_ef95aea4_45784cuda3std3__490_GLOBAL__N__2b931cf9_52_flash_fwd_hdim64_fp16_paged_split_softcapall_sm80_cu_ef95aea4_45786ignoreE
	.align		8
        /*0028*/ 	.dword	_ZN88_INTERNAL_2b931cf9_52_flash_fwd_hdim64_fp16_paged_split_softcapall_sm80_cu_ef95aea4_45784cuda3std3__419piecewise_constructE
	.align		8
        /*0030*/ 	.dword	_ZN88_INTERNAL_2b931cf9_52_flash_fwd_hdim64_fp16_paged_split_softcapall_sm80_cu_ef95aea4_45784cuda3std3__48in_placeE
	.align		8
        /*0038*/ 	.dword	_ZN88_INTERNAL_2b931cf9_52_flash_fwd_hdim64_fp16_paged_split_softcapall_sm80_cu_ef95aea4_45784cuda3std6ranges3__45__cpo4swapE
	.align		8
        /*0040*/ 	.dword	_ZN88_INTERNAL_2b931cf9_52_flash_fwd_hdim64_fp16_paged_split_softcapall_sm80_cu_ef95aea4_45784cuda3std6ranges3__45__cpo9iter_moveE
	.align		8
        /*0048*/ 	.dword	_ZN88_INTERNAL_2b931cf9_52_flash_fwd_hdim64_fp16_paged_split_softcapall_sm80_cu_ef95aea4_45784cute7productE
	.align		8
        /*0050*/ 	.dword	_ZN88_INTERNAL_2b931cf9_52_flash_fwd_hdim64_fp16_paged_split_softcapall_sm80_cu_ef95aea4_45784cute1_E


//--------------------- .text._ZN7cutlass13device_kernelIN5flash19enable_sm80_to_sm89INS1_16FlashAttnFwdSm80INS1_25CollectiveMainloopFwdSm80ILi4ELi1ELb0EN4cute5tupleIJNS5_1CILi128EEENS7_ILi112EEENS7_ILi64EEEEEELi64ENS_6half_tEfNS_4arch4Sm80ELb0ELb0ELb1ELb0ELb1ELb0ELb1ELb1EEENS1_21CollectiveEpilogueFwdINS6_IJS8_SA_S9_EEENS6_IJNS7_ILi1EEESI_SI_EEESC_SE_Li128ELb0ELb1ELb1ELb0EEENS1_19SingleTileSchedulerILb0ELb1ELb1ELi128EEEEEEEEEvNT_6ParamsE --------------------------
	.section	.text._ZN7cutlass13device_kernelIN5flash19enable_sm80_to_sm89INS1_16FlashAttnFwdSm80INS1_25CollectiveMainloopFwdSm80ILi4ELi1ELb0EN4cute5tupleIJNS5_1CILi128EEENS7_ILi112EEENS7_ILi64EEEEEELi64ENS_6half_tEfNS_4arch4Sm80ELb0ELb0ELb1ELb0ELb1ELb0ELb1ELb1EEENS1_21CollectiveEpilogueFwdINS6_IJS8_SA_S9_EEENS6_IJNS7_ILi1EEESI_SI_EEESC_SE_Li128ELb0ELb1ELb1ELb0EEENS1_19SingleTileSchedulerILb0ELb1ELb1ELi128EEEEEEEEEvNT_6ParamsE,"ax",@progbits
	.align	128
.text._ZN7cutlass13device_kernelIN5flash19enable_sm80_to_sm89INS1_16FlashAttnFwdSm80INS1_25CollectiveMainloopFwdSm80ILi4ELi1ELb0EN4cute5tupleIJNS5_1CILi128EEENS7_ILi112EEENS7_ILi64EEEEEELi64ENS_6half_tEfNS_4arch4Sm80ELb0ELb0ELb1ELb0ELb1ELb0ELb1ELb1EEENS1_21CollectiveEpilogueFwdINS6_IJS8_SA_S9_EEENS6_IJNS7_ILi1EEESI_SI_EEESC_SE_Li128ELb0ELb1ELb1ELb0EEENS1_19SingleTileSchedulerILb0ELb1ELb1ELi128EEEEEEEEEvNT_6ParamsE:
        .type           _ZN7cutlass13device_kernelIN5flash19enable_sm80_to_sm89INS1_16FlashAttnFwdSm80INS1_25CollectiveMainloopFwdSm80ILi4ELi1ELb0EN4cute5tupleIJNS5_1CILi128EEENS7_ILi112EEENS7_ILi64EEEEEELi64ENS_6half_tEfNS_4arch4Sm80ELb0ELb0ELb1ELb0ELb1ELb0ELb1ELb1EEENS1_21CollectiveEpilogueFwdINS6_IJS8_SA_S9_EEENS6_IJNS7_ILi1EEESI_SI_EEESC_SE_Li128ELb0ELb1ELb1ELb0EEENS1_19SingleTileSchedulerILb0ELb1ELb1ELi128EEEEEEEEEvNT_6ParamsE,@function
        .size           _ZN7cutlass13device_kernelIN5flash19enable_sm80_to_sm89INS1_16FlashAttnFwdSm80INS1_25CollectiveMainloopFwdSm80ILi4ELi1ELb0EN4cute5tupleIJNS5_1CILi128EEENS7_ILi112EEENS7_ILi64EEEEEELi64ENS_6half_tEfNS_4arch4Sm80ELb0ELb0ELb1ELb0ELb1ELb0ELb1ELb1EEENS1_21CollectiveEpilogueFwdINS6_IJS8_SA_S9_EEENS6_IJNS7_ILi1EEESI_SI_EEESC_SE_Li128ELb0ELb1ELb1ELb0EEENS1_19SingleTileSchedulerILb0ELb1ELb1ELi128EEEEEEEEEvNT_6ParamsE,(.L_x_18 - _ZN7cutlass13device_kernelIN5flash19enable_sm80_to_sm89INS1_16FlashAttnFwdSm80INS1_25CollectiveMainloopFwdSm80ILi4ELi1ELb0EN4cute5tupleIJNS5_1CILi128EEENS7_ILi112EEENS7_ILi64EEEEEELi64ENS_6half_tEfNS_4arch4Sm80ELb0ELb0ELb1ELb0ELb1ELb0ELb1ELb1EEENS1_21CollectiveEpilogueFwdINS6_IJS8_SA_S9_EEENS6_IJNS7_ILi1EEESI_SI_EEESC_SE_Li128ELb0ELb1ELb1ELb0EEENS1_19SingleTileSchedulerILb0ELb1ELb1ELi128EEEEEEEEEvNT_6ParamsE)
        .other          _ZN7cutlass13device_kernelIN5flash19enable_sm80_to_sm89INS1_16FlashAttnFwdSm80INS1_25CollectiveMainloopFwdSm80ILi4ELi1ELb0EN4cute5tupleIJNS5_1CILi128EEENS7_ILi112EEENS7_ILi64EEEEEELi64ENS_6half_tEfNS_4arch4Sm80ELb0ELb0ELb1ELb0ELb1ELb0ELb1ELb1EEENS1_21CollectiveEpilogueFwdINS6_IJS8_SA_S9_EEENS6_IJNS7_ILi1EEESI_SI_EEESC_SE_Li128ELb0ELb1ELb1ELb0EEENS1_19SingleTileSchedulerILb0ELb1ELb1ELi128EEEEEEEEEvNT_6ParamsE,@"STO_CUDA_ENTRY STV_DEFAULT"
_ZN7cutlass13device_kernelIN5flash19enable_sm80_to_sm89INS1_16FlashAttnFwdSm80INS1_25CollectiveMainloopFwdSm80ILi4ELi1ELb0EN4cute5tupleIJNS5_1CILi128EEENS7_ILi112EEENS7_ILi64EEEEEELi64ENS_6half_tEfNS_4arch4Sm80ELb0ELb0ELb1ELb0ELb1ELb0ELb1ELb1EEENS1_21CollectiveEpilogueFwdINS6_IJS8_SA_S9_EEENS6_IJNS7_ILi1EEESI_SI_EEESC_SE_Li128ELb0ELb1ELb1ELb0EEENS1_19SingleTileSchedulerILb0ELb1ELb1ELi128EEEEEEEEEvNT_6ParamsE:
[----:B------:R-:W-:Y:S01]  /*0000*/  LDC R1, c[0x0][0x28] ;  /* 0x00000a00ff017b82 */ /* 0x000fe20000000800 */
[----:B------:R-:W-:Y:S05]  /*0010*/  EXIT ;  /* 0x000000000000794d */ /* 0x000fea0003800000 */
.L_x_0:
[----:B------:R-:W-:-:S00]  /*0020*/  BRA `(.L_x_0) ;  /* 0xfffffffc00fc7947 */ /* 0x000fc0000383ffff */
[----:B------:R-:W-:-:S00]  /*0030*/  NOP ;  /* 0x0000000000007918 */ /* 0x000fc00000000000 */
        /* <DEDUP_REMOVED lines=12> */
.L_x_18:


//--------------------- .text._ZN7cutlass13device_kernelIN5flash19enable_sm80_to_sm89INS1_16FlashAttnFwdSm80INS1_25CollectiveMainloopFwdSm80ILi4ELi1ELb0EN4cute5tupleIJNS5_1CILi128EEENS7_ILi80EEENS7_ILi64EEEEEELi64ENS_6half_tEfNS_4arch4Sm80ELb0ELb0ELb1ELb1ELb1ELb0ELb1ELb1EEENS1_21CollectiveEpilogueFwdINS6_IJS8_SA_S9_EEENS6_IJNS7_ILi1EEESI_SI_EEESC_SE_Li128ELb1ELb1ELb1ELb0EEENS1_36VarlenDynamicPersistentTileSchedulerILi128ELi80ELi128ELi128ELb1ELb1ELb0ELb0ELb1ELb1EEEEEEEEEvNT_6ParamsE --------------------------
	.section	.text._ZN7cutlass13device_kernelIN5flash19enable_sm80_to_sm89INS1_16FlashAttnFwdSm80INS1_25CollectiveMainloopFwdSm80ILi4ELi1ELb0EN4cute5tupleIJNS5_1CILi128EEENS7_ILi80EEENS7_ILi64EEEEEELi64ENS_6half_tEfNS_4arch4Sm80ELb0ELb0ELb1ELb1ELb1ELb0ELb1ELb1EEENS1_21CollectiveEpilogueFwdINS6_IJS8_SA_S9_EEENS6_IJNS7_ILi1EEESI_SI_EEESC_SE_Li128ELb1ELb1ELb1ELb0EEENS1_36VarlenDynamicPersistentTileSchedulerILi128ELi80ELi128ELi128ELb1ELb1ELb0ELb0ELb1ELb1EEEEEEEEEvNT_6ParamsE,"ax",@progbits
	.align	128
.text._ZN7cutlass13device_kernelIN5flash19enable_sm80_to_sm89INS1_16FlashAttnFwdSm80INS1_25CollectiveMainloopFwdSm80ILi4ELi1ELb0EN4cute5tupleIJNS5_1CILi128EEENS7_ILi80EEENS7_ILi64EEEEEELi64ENS_6half_tEfNS_4arch4Sm80ELb0ELb0ELb1ELb1ELb1ELb0ELb1ELb1EEENS1_21CollectiveEpilogueFwdINS6_IJS8_SA_S9_EEENS6_IJNS7_ILi1EEESI_SI_EEESC_SE_Li128ELb1ELb1ELb1ELb0EEENS1_36VarlenDynamicPersistentTileSchedulerILi128ELi80ELi128ELi128ELb1ELb1ELb0ELb0ELb1ELb1EEEEEEEEEvNT_6ParamsE:
        .type           _ZN7cutlass13device_kernelIN5flash19enable_sm80_to_sm89INS1_16FlashAttnFwdSm80INS1_25CollectiveMainloopFwdSm80ILi4ELi1ELb0EN4cute5tupleIJNS5_1CILi128EEENS7_ILi80EEENS7_ILi64EEEEEELi64ENS_6half_tEfNS_4arch4Sm80ELb0ELb0ELb1ELb1ELb1ELb0ELb1ELb1EEENS1_21CollectiveEpilogueFwdINS6_IJS8_SA_S9_EEENS6_IJNS7_ILi1EEESI_SI_EEESC_SE_Li128ELb1ELb1ELb1ELb0EEENS1_36VarlenDynamicPersistentTileSchedulerILi128ELi80ELi128ELi128ELb1ELb1ELb0ELb0ELb1ELb1EEEEEEEEEvNT_6ParamsE,@function
        .size           _ZN7cutlass13device_kernelIN5flash19enable_sm80_to_sm89INS1_16FlashAttnFwdSm80INS1_25CollectiveMainloopFwdSm80ILi4ELi1ELb0EN4cute5tupleIJNS5_1CILi128EEENS7_ILi80EEENS7_ILi64EEEEEELi64ENS_6half_tEfNS_4arch4Sm80ELb0ELb0ELb1ELb1ELb1ELb0ELb1ELb1EEENS1_21CollectiveEpilogueFwdINS6_IJS8_SA_S9_EEENS6_IJNS7_ILi1EEESI_SI_EEESC_SE_Li128ELb1ELb1ELb1ELb0EEENS1_36VarlenDynamicPersistentTileSchedulerILi128ELi80ELi128ELi128ELb1ELb1ELb0ELb0ELb1ELb1EEEEEEEEEvNT_6ParamsE,(.L_x_19 - _ZN7cutlass13device_kernelIN5flash19enable_sm80_to_sm89INS1_16FlashAttnFwdSm80INS1_25CollectiveMainloopFwdSm80ILi4ELi1ELb0EN4cute5tupleIJNS5_1CILi128EEENS7_ILi80EEENS7_ILi64EEEEEELi64ENS_6half_tEfNS_4arch4Sm80ELb0ELb0ELb1ELb1ELb1ELb0ELb1ELb1EEENS1_21CollectiveEpilogueFwdINS6_IJS8_SA_S9_EEENS6_IJNS7_ILi1EEESI_SI_EEESC_SE_Li128ELb1ELb1ELb1ELb0EEENS1_36VarlenDynamicPersistentTileSchedulerILi128ELi80ELi128ELi128ELb1ELb1ELb0ELb0ELb1ELb1EEEEEEEEEvNT_6ParamsE)
        .other          _ZN7cutlass13device_kernelIN5flash19enable_sm80_to_sm89INS1_16FlashAttnFwdSm80INS1_25CollectiveMainloopFwdSm80ILi4ELi1ELb0EN4cute5tupleIJNS5_1CILi128EEENS7_ILi80EEENS7_ILi64EEEEEELi64ENS_6half_tEfNS_4arch4Sm80ELb0ELb0ELb1ELb1ELb1ELb0ELb1ELb1EEENS1_21CollectiveEpilogueFwdINS6_IJS8_SA_S9_EEENS6_IJNS7_ILi1EEESI_SI_EEESC_SE_Li128ELb1ELb1ELb1ELb0EEENS1_36VarlenDynamicPersistentTileSchedulerILi128ELi80ELi128ELi128ELb1ELb1ELb0ELb0ELb1ELb1EEEEEEEEEvNT_6ParamsE,@"STO_CUDA_ENTRY STV_DEFAULT"
_ZN7cutlass13device_kernelIN5flash19enable_sm80_to_sm89INS1_16FlashAttnFwdSm80INS1_25CollectiveMainloopFwdSm80ILi4ELi1ELb0EN4cute5tupleIJNS5_1CILi128EEENS7_ILi80EEENS7_ILi64EEEEEELi64ENS_6half_tEfNS_4arch4Sm80ELb0ELb0ELb1ELb1ELb1ELb0ELb1ELb1EEENS1_21CollectiveEpilogueFwdINS6_IJS8_SA_S9_EEENS6_IJNS7_ILi1EEESI_SI_EEESC_SE_Li128ELb1ELb1ELb1ELb0EEENS1_36VarlenDynamicPersistentTileSchedulerILi128ELi80ELi128ELi128ELb1ELb1ELb0ELb0ELb1ELb1EEEEEEEEEvNT_6ParamsE:
[----:B------:R-:W-:Y:S01]  /*0000*/  LDC R1, c[0x0][0x28] ;  /* 0x00000a00ff017b82 */ /* 0x000fe20000000800 */
[----:B------:R-:W-:Y:S05]  /*0010*/  EXIT ;  /* 0x000000000000794d */ /* 0x000fea0003800000 */
.L_x_1:
        /* <DEDUP_REMOVED lines=14> */
.L_x_19:


//--------------------- .text._ZN7cutlass13device_kernelIN5flash19enable_sm80_to_sm89INS1_16FlashAttnFwdSm80INS1_25CollectiveMainloopFwdSm80ILi4ELi1ELb0EN4cute5tupleIJNS5_1CILi128EEENS7_ILi80EEENS7_ILi64EEEEEELi64ENS_6half_tEfNS_4arch4Sm80ELb0ELb0ELb1ELb1ELb1ELb1ELb1ELb1EEENS1_21CollectiveEpilogueFwdINS6_IJS8_SA_S9_EEENS6_IJNS7_ILi1EEESI_SI_EEESC_SE_Li128ELb1ELb1ELb1ELb0EEENS1_36VarlenDynamicPersistentTileSchedulerILi128ELi80ELi128ELi128ELb1ELb1ELb0ELb0ELb1ELb1EEEEEEEEEvNT_6ParamsE --------------------------
	.section	.text._ZN7cutlass13device_kernelIN5flash19enable_sm80_to_sm89INS1_16FlashAttnFwdSm80INS1_25CollectiveMainloopFwdSm80ILi4ELi1ELb0EN4cute5tupleIJNS5_1CILi128EEENS7_ILi80EEENS7_ILi64EEEEEELi64ENS_6half_tEfNS_4arch4Sm80ELb0ELb0ELb1ELb1ELb1ELb1ELb1ELb1EEENS1_21CollectiveEpilogueFwdINS6_IJS8_SA_S9_EEENS6_IJNS7_ILi1EEESI_SI_EEESC_SE_Li128ELb1ELb1ELb1ELb0EEENS1_36VarlenDynamicPersistentTileSchedulerILi128ELi80ELi128ELi128ELb1ELb1ELb0ELb0ELb1ELb1EEEEEEEEEvNT_6ParamsE,"ax",@progbits
	.align	128
.text._ZN7cutlass13device_kernelIN5flash19enable_sm80_to_sm89INS1_16FlashAttnFwdSm80INS1_25CollectiveMainloopFwdSm80ILi4ELi1ELb0EN4cute5tupleIJNS5_1CILi128EEENS7_ILi80EEENS7_ILi64EEEEEELi64ENS_6half_tEfNS_4arch4Sm80ELb0ELb0ELb1ELb1ELb1ELb1ELb1ELb1EEENS1_21CollectiveEpilogueFwdINS6_IJS8_SA_S9_EEENS6_IJNS7_ILi1EEESI_SI_EEESC_SE_Li128ELb1ELb1ELb1ELb0EEENS1_36VarlenDynamicPersistentTileSchedulerILi128ELi80ELi128ELi128ELb1ELb1ELb0ELb0ELb1ELb1EEEEEEEEEvNT_6ParamsE:
        .type           _ZN7cutlass13device_kernelIN5flash19enable_sm80_to_sm89INS1_16FlashAttnFwdSm80INS1_25CollectiveMainloopFwdSm80ILi4ELi1ELb0EN4cute5tupleIJNS5_1CILi128EEENS7_ILi80EEENS7_ILi64EEEEEELi64ENS_6half_tEfNS_4arch4Sm80ELb0ELb0ELb1ELb1ELb1ELb1ELb1ELb1EEENS1_21CollectiveEpilogueFwdINS6_IJS8_SA_S9_EEENS6_IJNS7_ILi1EEESI_SI_EEESC_SE_Li128ELb1ELb1ELb1ELb0EEENS1_36VarlenDynamicPersistentTileSchedulerILi128ELi80ELi128ELi128ELb1ELb1ELb0ELb0ELb1ELb1EEEEEEEEEvNT_6ParamsE,@function
        .size           _ZN7cutlass13device_kernelIN5flash19enable_sm80_to_sm89INS1_16FlashAttnFwdSm80INS1_25CollectiveMainloopFwdSm80ILi4ELi1ELb0EN4cute5tupleIJNS5_1CILi128EEENS7_ILi80EEENS7_ILi64EEEEEELi64ENS_6half_tEfNS_4arch4Sm80ELb0ELb0ELb1ELb1ELb1ELb1ELb1ELb1EEENS1_21CollectiveEpilogueFwdINS6_IJS8_SA_S9_EEENS6_IJNS7_ILi1EEESI_SI_EEESC_SE_Li128ELb1ELb1ELb1ELb0EEENS1_36VarlenDynamicPersistentTileSchedulerILi128ELi80ELi128ELi128ELb1ELb1ELb0ELb0ELb1ELb1EEEEEEEEEvNT_6ParamsE,(.L_x_20 - _ZN7cutlass13device_kernelIN5flash19enable_sm80_to_sm89INS1_16FlashAttnFwdSm80INS1_25CollectiveMainloopFwdSm80ILi4ELi1ELb0EN4cute5tupleIJNS5_1CILi128EEENS7_ILi80EEENS7_ILi64EEEEEELi64ENS_6half_tEfNS_4arch4Sm80ELb0ELb0ELb1ELb1ELb1ELb1ELb1ELb1EEENS1_21CollectiveEpilogueFwdINS6_IJS8_SA_S9_EEENS6_IJNS7_ILi1EEESI_SI_EEESC_SE_Li128ELb1ELb1ELb1ELb0EEENS1_36VarlenDynamicPersistentTileSchedulerILi128ELi80ELi128ELi128ELb1ELb1ELb0ELb0ELb1ELb1EEEEEEEEEvNT_6ParamsE)
        .other          _ZN7cutlass13device_kernelIN5flash19enable_sm80_to_sm89INS1_16FlashAttnFwdSm80INS1_25CollectiveMainloopFwdSm80ILi4ELi1ELb0EN4cute5tupleIJNS5_1CILi128EEENS7_ILi80EEENS7_ILi64EEEEEELi64ENS_6half_tEfNS_4arch4Sm80ELb0ELb0ELb1ELb1ELb1ELb1ELb1ELb1EEENS1_21CollectiveEpilogueFwdINS6_IJS8_SA_S9_EEENS6_IJNS7_ILi1EEESI_SI_EEESC_SE_Li128ELb1ELb1ELb1ELb0EEENS1_36VarlenDynamicPersistentTileSchedulerILi128ELi80ELi128ELi128ELb1ELb1ELb0ELb0ELb1ELb1EEEEEEEEEvNT_6ParamsE,@"STO_CUDA_ENTRY STV_DEFAULT"
_ZN7cutlass13device_kernelIN5flash19enable_sm80_to_sm89INS1_16FlashAttnFwdSm80INS1_25CollectiveMainloopFwdSm80ILi4ELi1ELb0EN4cute5tupleIJNS5_1CILi128EEENS7_ILi80EEENS7_ILi64EEEEEELi64ENS_6half_tEfNS_4arch4Sm80ELb0ELb0ELb1ELb1ELb1ELb1ELb1ELb1EEENS1_21CollectiveEpilogueFwdINS6_IJS8_SA_S9_EEENS6_IJNS7_ILi1EEESI_SI_EEESC_SE_Li128ELb1ELb1ELb1ELb0EEENS1_36VarlenDynamicPersistentTileSchedulerILi128ELi80ELi128ELi128ELb1ELb1ELb0ELb0ELb1ELb1EEEEEEEEEvNT_6ParamsE:
[----:B------:R-:W-:Y:S01]  /*0000*/  LDC R1, c[0x0][0x28] ;  /* 0x00000a00ff017b82 */ /* 0x000fe20000000800 */
[----:B------:R-:W-:Y:S05]  /*0010*/  EXIT ;  /* 0x000000000000794d */ /* 0x000fea0003800000 */
.L_x_2:
        /* <DEDUP_REMOVED lines=14> */
.L_x_20:


//--------------------- .text._ZN7cutlass13device_kernelIN5flash19enable_sm80_to_sm89INS1_16FlashAttnFwdSm80INS1_25CollectiveMainloopFwdSm80ILi4ELi1ELb0EN4cute5tupleIJNS5_1CILi128EEENS7_ILi96EEENS7_ILi64EEEEEELi64ENS_6half_tEfNS_4arch4Sm80ELb0ELb1ELb1ELb0ELb1ELb0ELb1ELb1EEENS1_21CollectiveEpilogueFwdINS6_IJS8_SA_S9_EEENS6_IJNS7_ILi1EEESI_SI_EEESC_SE_Li128ELb0ELb1ELb1ELb0EEENS1_19SingleTileSchedulerILb0ELb1ELb1ELi128EEEEEEEEEvNT_6ParamsE --------------------------
	.section	.text._ZN7cutlass13device_kernelIN5flash19enable_sm80_to_sm89INS1_16FlashAttnFwdSm80INS1_25CollectiveMainloopFwdSm80ILi4ELi1ELb0EN4cute5tupleIJNS5_1CILi128EEENS7_ILi96EEENS7_ILi64EEEEEELi64ENS_6half_tEfNS_4arch4Sm80ELb0ELb1ELb1ELb0ELb1ELb0ELb1ELb1EEENS1_21CollectiveEpilogueFwdINS6_IJS8_SA_S9_EEENS6_IJNS7_ILi1EEESI_SI_EEESC_SE_Li128ELb0ELb1ELb1ELb0EEENS1_19SingleTileSchedulerILb0ELb1ELb1ELi128EEEEEEEEEvNT_6ParamsE,"ax",@progbits
	.align	128
.text._ZN7cutlass13device_kernelIN5flash19enable_sm80_to_sm89INS1_16FlashAttnFwdSm80INS1_25CollectiveMainloopFwdSm80ILi4ELi1ELb0EN4cute5tupleIJNS5_1CILi128EEENS7_ILi96EEENS7_ILi64EEEEEELi64ENS_6half_tEfNS_4arch4Sm80ELb0ELb1ELb1ELb0ELb1ELb0ELb1ELb1EEENS1_21CollectiveEpilogueFwdINS6_IJS8_SA_S9_EEENS6_IJNS7_ILi1EEESI_SI_EEESC_SE_Li128ELb0ELb1ELb1ELb0EEENS1_19SingleTileSchedulerILb0ELb1ELb1ELi128EEEEEEEEEvNT_6ParamsE:
        .type           _ZN7cutlass13device_kernelIN5flash19enable_sm80_to_sm89INS1_16FlashAttnFwdSm80INS1_25CollectiveMainloopFwdSm80ILi4ELi1ELb0EN4cute5tupleIJNS5_1CILi128EEENS7_ILi96EEENS7_ILi64EEEEEELi64ENS_6half_tEfNS_4arch4Sm80ELb0ELb1ELb1ELb0ELb1ELb0ELb1ELb1EEENS1_21CollectiveEpilogueFwdINS6_IJS8_SA_S9_EEENS6_IJNS7_ILi1EEESI_SI_EEESC_SE_Li128ELb0ELb1ELb1ELb0EEENS1_19SingleTileSchedulerILb0ELb1ELb1ELi128EEEEEEEEEvNT_6ParamsE,@function
        .size           _ZN7cutlass13device_kernelIN5flash19enable_sm80_to_sm89INS1_16FlashAttnFwdSm80INS1_25CollectiveMainloopFwdSm80ILi4ELi1ELb0EN4cute5tupleIJNS5_1CILi128EEENS7_ILi96EEENS7_ILi64EEEEEELi64ENS_6half_tEfNS_4arch4Sm80ELb0ELb1ELb1ELb0ELb1ELb0ELb1ELb1EEENS1_21CollectiveEpilogueFwdINS6_IJS8_SA_S9_EEENS6_IJNS7_ILi1EEESI_SI_EEESC_SE_Li128ELb0ELb1ELb1ELb0EEENS1_19SingleTileSchedulerILb0ELb1ELb1ELi128EEEEEEEEEvNT_6ParamsE,(.L_x_21 - _ZN7cutlass13device_kernelIN5flash19enable_sm80_to_sm89INS1_16FlashAttnFwdSm80INS1_25CollectiveMainloopFwdSm80ILi4ELi1ELb0EN4cute5tupleIJNS5_1CILi128EEENS7_ILi96EEENS7_ILi64EEEEEELi64ENS_6half_tEfNS_4arch4Sm80ELb0ELb1ELb1ELb0ELb1ELb0ELb1ELb1EEENS1_21CollectiveEpilogueFwdINS6_IJS8_SA_S9_EEENS6_IJNS7_ILi1EEESI_SI_EEESC_SE_Li128ELb0ELb1ELb1ELb0EEENS1_19SingleTileSchedulerILb0ELb1ELb1ELi128EEEEEEEEEvNT_6ParamsE)
        .other          _ZN7cutlass13device_kernelIN5flash19enable_sm80_to_sm89INS1_16FlashAttnFwdSm80INS1_25CollectiveMainloopFwdSm80ILi4ELi1ELb0EN4cute5tupleIJNS5_1CILi128EEENS7_ILi96EEENS7_ILi64EEEEEELi64ENS_6half_tEfNS_4arch4Sm80ELb0ELb1ELb1ELb0ELb1ELb0ELb1ELb1EEENS1_21CollectiveEpilogueFwdINS6_IJS8_SA_S9_EEENS6_IJNS7_ILi1EEESI_SI_EEESC_SE_Li128ELb0ELb1ELb1ELb0EEENS1_19SingleTileSchedulerILb0ELb1ELb1ELi128EEEEEEEEEvNT_6ParamsE,@"STO_CUDA_ENTRY STV_DEFAULT"
_ZN7cutlass13device_kernelIN5flash19enable_sm80_to_sm89INS1_16FlashAttnFwdSm80INS1_25CollectiveMainloopFwdSm80ILi4ELi1ELb0EN4cute5tupleIJNS5_1CILi128EEENS7_ILi96EEENS7_ILi64EEEEEELi64ENS_6half_tEfNS_4arch4Sm80ELb0ELb1ELb1ELb0ELb1ELb0ELb1ELb1EEENS1_21CollectiveEpilogueFwdINS6_IJS8_SA_S9_EEENS6_IJNS7_ILi1EEESI_SI_EEESC_SE_Li128ELb0ELb1ELb1ELb0EEENS1_19SingleTileSchedulerILb0ELb1ELb1ELi128EEEEEEEEEvNT_6ParamsE:
[----:B------:R-:W-:Y:S01]  /*0000*/  LDC R1, c[0x0][0x28] ;  /* 0x00000a00ff017b82 */ /* 0x000fe20000000800 */
[----:B------:R-:W-:Y:S05]  /*0010*/  EXIT ;  /* 0x000000000000794d */ /* 0x000fea0003800000 */
.L_x_3:
        /* <DEDUP_REMOVED lines=14> */
.L_x_21:


//--------------------- .text._ZN7cutlass13device_kernelIN5flash19enable_sm80_to_sm89INS1_16FlashAttnFwdSm80INS1_25CollectiveMainloopFwdSm80ILi4ELi1ELb0EN4cute5tupleIJNS5_1CILi128EEENS7_ILi80EEENS7_ILi64EEEEEELi64ENS_6half_tEfNS_4arch4Sm80ELb0ELb1ELb1ELb1ELb1ELb0ELb1ELb1EEENS1_21CollectiveEpilogueFwdINS6_IJS8_SA_S9_EEENS6_IJNS7_ILi1EEESI_SI_EEESC_SE_Li128ELb1ELb1ELb1ELb0EEENS1_36VarlenDynamicPersistentTileSchedulerILi128ELi80ELi128ELi128ELb1ELb1ELb0ELb1ELb0ELb1EEEEEEEEEvNT_6ParamsE --------------------------
	.section	.text._ZN7cutlass13device_kernelIN5flash19enable_sm80_to_sm89INS1_16FlashAttnFwdSm80INS1_25CollectiveMainloopFwdSm80ILi4ELi1ELb0EN4cute5tupleIJNS5_1CILi128EEENS7_ILi80EEENS7_ILi64EEEEEELi64ENS_6half_tEfNS_4arch4Sm80ELb0ELb1ELb1ELb1ELb1ELb0ELb1ELb1EEENS1_21CollectiveEpilogueFwdINS6_IJS8_SA_S9_EEENS6_IJNS7_ILi1EEESI_SI_EEESC_SE_Li128ELb1ELb1ELb1ELb0EEENS1_36VarlenDynamicPersistentTileSchedulerILi128ELi80ELi128ELi128ELb1ELb1ELb0ELb1ELb0ELb1EEEEEEEEEvNT_6ParamsE,"ax",@progbits
	.align	128
.text._ZN7cutlass13device_kernelIN5flash19enable_sm80_to_sm89INS1_16FlashAttnFwdSm80INS1_25CollectiveMainloopFwdSm80ILi4ELi1ELb0EN4cute5tupleIJNS5_1CILi128EEENS7_ILi80EEENS7_ILi64EEEEEELi64ENS_6half_tEfNS_4arch4Sm80ELb0ELb1ELb1ELb1ELb1ELb0ELb1ELb1EEENS1_21CollectiveEpilogueFwdINS6_IJS8_SA_S9_EEENS6_IJNS7_ILi1EEESI_SI_EEESC_SE_Li128ELb1ELb1ELb1ELb0EEENS1_36VarlenDynamicPersistentTileSchedulerILi128ELi80ELi128ELi128ELb1ELb1ELb0ELb1ELb0ELb1EEEEEEEEEvNT_6ParamsE:
        .type           _ZN7cutlass13device_kernelIN5flash19enable_sm80_to_sm89INS1_16FlashAttnFwdSm80INS1_25CollectiveMainloopFwdSm80ILi4ELi1ELb0EN4cute5tupleIJNS5_1CILi128EEENS7_ILi80EEENS7_ILi64EEEEEELi64ENS_6half_tEfNS_4arch4Sm80ELb0ELb1ELb1ELb1ELb1ELb0ELb1ELb1EEENS1_21CollectiveEpilogueFwdINS6_IJS8_SA_S9_EEENS6_IJNS7_ILi1EEESI_SI_EEESC_SE_Li128ELb1ELb1ELb1ELb0EEENS1_36VarlenDynamicPersistentTileSchedulerILi128ELi80ELi128ELi128ELb1ELb1ELb0ELb1ELb0ELb1EEEEEEEEEvNT_6ParamsE,@function
        .size           _ZN7cutlass13device_kernelIN5flash19enable_sm80_to_sm89INS1_16FlashAttnFwdSm80INS1_25CollectiveMainloopFwdSm80ILi4ELi1ELb0EN4cute5tupleIJNS5_1CILi128EEENS7_ILi80EEENS7_ILi64EEEEEELi64ENS_6half_tEfNS_4arch4Sm80ELb0ELb1ELb1ELb1ELb1ELb0ELb1ELb1EEENS1_21CollectiveEpilogueFwdINS6_IJS8_SA_S9_EEENS6_IJNS7_ILi1EEESI_SI_EEESC_SE_Li128ELb1ELb1ELb1ELb0EEENS1_36VarlenDynamicPersistentTileSchedulerILi128ELi80ELi128ELi128ELb1ELb1ELb0ELb1ELb0ELb1EEEEEEEEEvNT_6ParamsE,(.L_x_22 - _ZN7cutlass13device_kernelIN5flash19enable_sm80_to_sm89INS1_16FlashAttnFwdSm80INS1_25CollectiveMainloopFwdSm80ILi4ELi1ELb0EN4cute5tupleIJNS5_1CILi128EEENS7_ILi80EEENS7_ILi64EEEEEELi64ENS_6half_tEfNS_4arch4Sm80ELb0ELb1ELb1ELb1ELb1ELb0ELb1ELb1EEENS1_21CollectiveEpilogueFwdINS6_IJS8_SA_S9_EEENS6_IJNS7_ILi1EEESI_SI_EEESC_SE_Li128ELb1ELb1ELb1ELb0EEENS1_36VarlenDynamicPersistentTileSchedulerILi128ELi80ELi128ELi128ELb1ELb1ELb0ELb1ELb0ELb1EEEEEEEEEvNT_6ParamsE)
        .other          _ZN7cutlass13device_kernelIN5flash19enable_sm80_to_sm89INS1_16FlashAttnFwdSm80INS1_25CollectiveMainloopFwdSm80ILi4ELi1ELb0EN4cute5tupleIJNS5_1CILi128EEENS7_ILi80EEENS7_ILi64EEEEEELi64ENS_6half_tEfNS_4arch4Sm80ELb0ELb1ELb1ELb1ELb1ELb0ELb1ELb1EEENS1_21CollectiveEpilogueFwdINS6_IJS8_SA_S9_EEENS6_IJNS7_ILi1EEESI_SI_EEESC_SE_Li128ELb1ELb1ELb1ELb0EEENS1_36VarlenDynamicPersistentTileSchedulerILi128ELi80ELi128ELi128ELb1ELb1ELb0ELb1ELb0ELb1EEEEEEEEEvNT_6ParamsE,@"STO_CUDA_ENTRY STV_DEFAULT"
_ZN7cutlass13device_kernelIN5flash19enable_sm80_to_sm89INS1_16FlashAttnFwdSm80INS1_25CollectiveMainloopFwdSm80ILi4ELi1ELb0EN4cute5tupleIJNS5_1CILi128EEENS7_ILi80EEENS7_ILi64EEEEEELi64ENS_6half_tEfNS_4arch4Sm80ELb0ELb1ELb1ELb1ELb1ELb0ELb1ELb1EEENS1_21CollectiveEpilogueFwdINS6_IJS8_SA_S9_EEENS6_IJNS7_ILi1EEESI_SI_EEESC_SE_Li128ELb1ELb1ELb1ELb0EEENS1_36VarlenDynamicPersistentTileSchedulerILi128ELi80ELi128ELi128ELb1ELb1ELb0ELb1ELb0ELb1EEEEEEEEEvNT_6ParamsE:
[----:B------:R-:W-:Y:S01]  /*0000*/  LDC R1, c[0x0][0x28] ;  /* 0x00000a00ff017b82 */ /* 0x000fe20000000800 */
[----:B------:R-:W-:Y:S05]  /*0010*/  EXIT ;  /* 0x000000000000794d */ /* 0x000fea0003800000 */
.L_x_4:
        /* <DEDUP_REMOVED lines=14> */
.L_x_22:


//--------------------- .text._ZN7cutlass13device_kernelIN5flash19enable_sm80_to_sm89INS1_16FlashAttnFwdSm80INS1_25CollectiveMainloopFwdSm80ILi4ELi1ELb0EN4cute5tupleIJNS5_1CILi128EEENS7_ILi80EEENS7_ILi64EEEEEELi64ENS_6half_tEfNS_4arch4Sm80ELb0ELb1ELb1ELb1ELb1ELb1ELb1ELb1EEENS1_21CollectiveEpilogueFwdINS6_IJS8_SA_S9_EEENS6_IJNS7_ILi1EEESI_SI_EEESC_SE_Li128ELb1ELb1ELb1ELb0EEENS1_36VarlenDynamicPersistentTileSchedulerILi128ELi80ELi128ELi128ELb1ELb1ELb0ELb1ELb0ELb1EEEEEEEEEvNT_6ParamsE --------------------------
	.section	.text._ZN7cutlass13device_kernelIN5flash19enable_sm80_to_sm89INS1_16FlashAttnFwdSm80INS1_25CollectiveMainloopFwdSm80ILi4ELi1ELb0EN4cute5tupleIJNS5_1CILi128EEENS7_ILi80EEENS7_ILi64EEEEEELi64ENS_6half_tEfNS_4arch4Sm80ELb0ELb1ELb1ELb1ELb1ELb1ELb1ELb1EEENS1_21CollectiveEpilogueFwdINS6_IJS8_SA_S9_EEENS6_IJNS7_ILi1EEESI_SI_EEESC_SE_Li128ELb1ELb1ELb1ELb0EEENS1_36VarlenDynamicPersistentTileSchedulerILi128ELi80ELi128ELi128ELb1ELb1ELb0ELb1ELb0ELb1EEEEEEEEEvNT_6ParamsE,"ax",@progbits
	.align	128
.text._ZN7cutlass13device_kernelIN5flash19enable_sm80_to_sm89INS1_16FlashAttnFwdSm80INS1_25CollectiveMainloopFwdSm80ILi4ELi1ELb0EN4cute5tupleIJNS5_1CILi128EEENS7_ILi80EEENS7_ILi64EEEEEELi64ENS_6half_tEfNS_4arch4Sm80ELb0ELb1ELb1ELb1ELb1ELb1ELb1ELb1EEENS1_21CollectiveEpilogueFwdINS6_IJS8_SA_S9_EEENS6_IJNS7_ILi1EEESI_SI_EEESC_SE_Li128ELb1ELb1ELb1ELb0EEENS1_36VarlenDynamicPersistentTileSchedulerILi128ELi80ELi128ELi128ELb1ELb1ELb0ELb1ELb0ELb1EEEEEEEEEvNT_6ParamsE:
        .type           _ZN7cutlass13device_kernelIN5flash19enable_sm80_to_sm89INS1_16FlashAttnFwdSm80INS1_25CollectiveMainloopFwdSm80ILi4ELi1ELb0EN4cute5tupleIJNS5_1CILi128EEENS7_ILi80EEENS7_ILi64EEEEEELi64ENS_6half_tEfNS_4arch4Sm80ELb0ELb1ELb1ELb1ELb1ELb1ELb1ELb1EEENS1_21CollectiveEpilogueFwdINS6_IJS8_SA_S9_EEENS6_IJNS7_ILi1EEESI_SI_EEESC_SE_Li128ELb1ELb1ELb1ELb0EEENS1_36VarlenDynamicPersistentTileSchedulerILi128ELi80ELi128ELi128ELb1ELb1ELb0ELb1ELb0ELb1EEEEEEEEEvNT_6ParamsE,@function
        .size           _ZN7cutlass13device_kernelIN5flash19enable_sm80_to_sm89INS1_16FlashAttnFwdSm80INS1_25CollectiveMainloopFwdSm80ILi4ELi1ELb0EN4cute5tupleIJNS5_1CILi128EEENS7_ILi80EEENS7_ILi64EEEEEELi64ENS_6half_tEfNS_4arch4Sm80ELb0ELb1ELb1ELb1ELb1ELb1ELb1ELb1EEENS1_21CollectiveEpilogueFwdINS6_IJS8_SA_S9_EEENS6_IJNS7_ILi1EEESI_SI_EEESC_SE_Li128ELb1ELb1ELb1ELb0EEENS1_36VarlenDynamicPersistentTileSchedulerILi128ELi80ELi128ELi128ELb1ELb1ELb0ELb1ELb0ELb1EEEEEEEEEvNT_6ParamsE,(.L_x_23 - _ZN7cutlass13device_kernelIN5flash19enable_sm80_to_sm89INS1_16FlashAttnFwdSm80INS1_25CollectiveMainloopFwdSm80ILi4ELi1ELb0EN4cute5tupleIJNS5_1CILi128EEENS7_ILi80EEENS7_ILi64EEEEEELi64ENS_6half_tEfNS_4arch4Sm80ELb0ELb1ELb1ELb1ELb1ELb1ELb1ELb1EEENS1_21CollectiveEpilogueFwdINS6_IJS8_SA_S9_EEENS6_IJNS7_ILi1EEESI_SI_EEESC_SE_Li128ELb1ELb1ELb1ELb0EEENS1_36VarlenDynamicPersistentTileSchedulerILi128ELi80ELi128ELi128ELb1ELb1ELb0ELb1ELb0ELb1EEEEEEEEEvNT_6ParamsE)
        .other          _ZN7cutlass13device_kernelIN5flash19enable_sm80_to_sm89INS1_16FlashAttnFwdSm80INS1_25CollectiveMainloopFwdSm80ILi4ELi1ELb0EN4cute5tupleIJNS5_1CILi128EEENS7_ILi80EEENS7_ILi64EEEEEELi64ENS_6half_tEfNS_4arch4Sm80ELb0ELb1ELb1ELb1ELb1ELb1ELb1ELb1EEENS1_21CollectiveEpilogueFwdINS6_IJS8_SA_S9_EEENS6_IJNS7_ILi1EEESI_SI_EEESC_SE_Li128ELb1ELb1ELb1ELb0EEENS1_36VarlenDynamicPersistentTileSchedulerILi128ELi80ELi128ELi128ELb1ELb1ELb0ELb1ELb0ELb1EEEEEEEEEvNT_6ParamsE,@"STO_CUDA_ENTRY STV_DEFAULT"
_ZN7cutlass13device_kernelIN5flash19enable_sm80_to_sm89INS1_16FlashAttnFwdSm80INS1_25CollectiveMainloopFwdSm80ILi4ELi1ELb0EN4cute5tupleIJNS5_1CILi128EEENS7_ILi80EEENS7_ILi64EEEEEELi64ENS_6half_tEfNS_4arch4Sm80ELb0ELb1ELb1ELb1ELb1ELb1ELb1ELb1EEENS1_21CollectiveEpilogueFwdINS6_IJS8_SA_S9_EEENS6_IJNS7_ILi1EEESI_SI_EEESC_SE_Li128ELb1ELb1ELb1ELb0EEENS1_36VarlenDynamicPersistentTileSchedulerILi128ELi80ELi128ELi128ELb1ELb1ELb0ELb1ELb0ELb1EEEEEEEEEvNT_6ParamsE:
[----:B------:R-:W-:Y:S01]  /*0000*/  LDC R1, c[0x0][0x28] ;  /* 0x00000a00ff017b82 */ /* 0x000fe20000000800 */
[----:B------:R-:W-:Y:S05]  /*0010*/  EXIT ;  /* 0x000000000000794d */ /* 0x000fea0003800000 */
.L_x_5:
        /* <DEDUP_REMOVED lines=14> */
.L_x_23:


//--------------------- .text._ZN7cutlass13device_kernelIN5flash19enable_sm80_to_sm89INS1_16FlashAttnFwdSm80INS1_25CollectiveMainloopFwdSm80ILi4ELi1ELb0EN4cute5tupleIJNS5_1CILi128EEENS7_ILi112EEENS7_ILi64EEEEEELi64ENS_6half_tEfNS_4arch4Sm80ELb1ELb0ELb1ELb0ELb1ELb0ELb1ELb1EEENS1_21CollectiveEpilogueFwdINS6_IJS8_SA_S9_EEENS6_IJNS7_ILi1EEESI_SI_EEESC_SE_Li128ELb0ELb1ELb1ELb0EEENS1_30DynamicPersistentTileSchedulerILi128ELi128ELb1ELb1ELb0EEEEEEEEEvNT_6ParamsE --------------------------
	.section	.text._ZN7cutlass13device_kernelIN5flash19enable_sm80_to_sm89INS1_16FlashAttnFwdSm80INS1_25CollectiveMainloopFwdSm80ILi4ELi1ELb0EN4cute5tupleIJNS5_1CILi128EEENS7_ILi112EEENS7_ILi64EEEEEELi64ENS_6half_tEfNS_4arch4Sm80ELb1ELb0ELb1ELb0ELb1ELb0ELb1ELb1EEENS1_21CollectiveEpilogueFwdINS6_IJS8_SA_S9_EEENS6_IJNS7_ILi1EEESI_SI_EEESC_SE_Li128ELb0ELb1ELb1ELb0EEENS1_30DynamicPersistentTileSchedulerILi128ELi128ELb1ELb1ELb0EEEEEEEEEvNT_6ParamsE,"ax",@progbits
	.align	128
.text._ZN7cutlass13device_kernelIN5flash19enable_sm80_to_sm89INS1_16FlashAttnFwdSm80INS1_25CollectiveMainloopFwdSm80ILi4ELi1ELb0EN4cute5tupleIJNS5_1CILi128EEENS7_ILi112EEENS7_ILi64EEEEEELi64ENS_6half_tEfNS_4arch4Sm80ELb1ELb0ELb1ELb0ELb1ELb0ELb1ELb1EEENS1_21CollectiveEpilogueFwdINS6_IJS8_SA_S9_EEENS6_IJNS7_ILi1EEESI_SI_EEESC_SE_Li128ELb0ELb1ELb1ELb0EEENS1_30DynamicPersistentTileSchedulerILi128ELi128ELb1ELb1ELb0EEEEEEEEEvNT_6ParamsE:
        .type           _ZN7cutlass13device_kernelIN5flash19enable_sm80_to_sm89INS1_16FlashAttnFwdSm80INS1_25CollectiveMainloopFwdSm80ILi4ELi1ELb0EN4cute5tupleIJNS5_1CILi128EEENS7_ILi112EEENS7_ILi64EEEEEELi64ENS_6half_tEfNS_4arch4Sm80ELb1ELb0ELb1ELb0ELb1ELb0ELb1ELb1EEENS1_21CollectiveEpilogueFwdINS6_IJS8_SA_S9_EEENS6_IJNS7_ILi1EEESI_SI_EEESC_SE_Li128ELb0ELb1ELb1ELb0EEENS1_30DynamicPersistentTileSchedulerILi128ELi128ELb1ELb1ELb0EEEEEEEEEvNT_6ParamsE,@function
        .size           _ZN7cutlass13device_kernelIN5flash19enable_sm80_to_sm89INS1_16FlashAttnFwdSm80INS1_25CollectiveMainloopFwdSm80ILi4ELi1ELb0EN4cute5tupleIJNS5_1CILi128EEENS7_ILi112EEENS7_ILi64EEEEEELi64ENS_6half_tEfNS_4arch4Sm80ELb1ELb0ELb1ELb0ELb1ELb0ELb1ELb1EEENS1_21CollectiveEpilogueFwdINS6_IJS8_SA_S9_EEENS6_IJNS7_ILi1EEESI_SI_EEESC_SE_Li128ELb0ELb1ELb1ELb0EEENS1_30DynamicPersistentTileSchedulerILi128ELi128ELb1ELb1ELb0EEEEEEEEEvNT_6ParamsE,(.L_x_24 - _ZN7cutlass13device_kernelIN5flash19enable_sm80_to_sm89INS1_16FlashAttnFwdSm80INS1_25CollectiveMainloopFwdSm80ILi4ELi1ELb0EN4cute5tupleIJNS5_1CILi128EEENS7_ILi112EEENS7_ILi64EEEEEELi64ENS_6half_tEfNS_4arch4Sm80ELb1ELb0ELb1ELb0ELb1ELb0ELb1ELb1EEENS1_21CollectiveEpilogueFwdINS6_IJS8_SA_S9_EEENS6_IJNS7_ILi1EEESI_SI_EEESC_SE_Li128ELb0ELb1ELb1ELb0EEENS1_30DynamicPersistentTileSchedulerILi128ELi128ELb1ELb1ELb0EEEEEEEEEvNT_6ParamsE)
        .other          _ZN7cutlass13device_kernelIN5flash19enable_sm80_to_sm89INS1_16FlashAttnFwdSm80INS1_25CollectiveMainloopFwdSm80ILi4ELi1ELb0EN4cute5tupleIJNS5_1CILi128EEENS7_ILi112EEENS7_ILi64EEEEEELi64ENS_6half_tEfNS_4arch4Sm80ELb1ELb0ELb1ELb0ELb1ELb0ELb1ELb1EEENS1_21CollectiveEpilogueFwdINS6_IJS8_SA_S9_EEENS6_IJNS7_ILi1EEESI_SI_EEESC_SE_Li128ELb0ELb1ELb1ELb0EEENS1_30DynamicPersistentTileSchedulerILi128ELi128ELb1ELb1ELb0EEEEEEEEEvNT_6ParamsE,@"STO_CUDA_ENTRY STV_DEFAULT"
_ZN7cutlass13device_kernelIN5flash19enable_sm80_to_sm89INS1_16FlashAttnFwdSm80INS1_25CollectiveMainloopFwdSm80ILi4ELi1ELb0EN4cute5tupleIJNS5_1CILi128EEENS7_ILi112EEENS7_ILi64EEEEEELi64ENS_6half_tEfNS_4arch4Sm80ELb1ELb0ELb1ELb0ELb1ELb0ELb1ELb1EEENS1_21CollectiveEpilogueFwdINS6_IJS8_SA_S9_EEENS6_IJNS7_ILi1EEESI_SI_EEESC_SE_Li128ELb0ELb1ELb1ELb0EEENS1_30DynamicPersistentTileSchedulerILi128ELi128ELb1ELb1ELb0EEEEEEEEEvNT_6ParamsE:
[----:B------:R-:W-:Y:S01]  /*0000*/  LDC R1, c[0x0][0x28] ;  /* 0x00000a00ff017b82 */ /* 0x000fe20000000800 */
[----:B------:R-:W-:Y:S05]  /*0010*/  EXIT ;  /* 0x000000000000794d */ /* 0x000fea0003800000 */
.L_x_6:
        /* <DEDUP_REMOVED lines=14> */
.L_x_24:


//--------------------- .text._ZN7cutlass13device_kernelIN5flash19enable_sm80_to_sm89INS1_16FlashAttnFwdSm80INS1_25CollectiveMainloopFwdSm80ILi4ELi1ELb0EN4cute5tupleIJNS5_1CILi128EEENS7_ILi80EEENS7_ILi64EEEEEELi64ENS_6half_tEfNS_4arch4Sm80ELb1ELb0ELb1ELb1ELb1ELb0ELb1ELb1EEENS1_21CollectiveEpilogueFwdINS6_IJS8_SA_S9_EEENS6_IJNS7_ILi1EEESI_SI_EEESC_SE_Li128ELb1ELb1ELb1ELb0EEENS1_36VarlenDynamicPersistentTileSchedulerILi128ELi80ELi128ELi128ELb1ELb1ELb0ELb1ELb1ELb1EEEEEEEEEvNT_6ParamsE --------------------------
	.section	.text._ZN7cutlass13device_kernelIN5flash19enable_sm80_to_sm89INS1_16FlashAttnFwdSm80INS1_25CollectiveMainloopFwdSm80ILi4ELi1ELb0EN4cute5tupleIJNS5_1CILi128EEENS7_ILi80EEENS7_ILi64EEEEEELi64ENS_6half_tEfNS_4arch4Sm80ELb1ELb0ELb1ELb1ELb1ELb0ELb1ELb1EEENS1_21CollectiveEpilogueFwdINS6_IJS8_SA_S9_EEENS6_IJNS7_ILi1EEESI_SI_EEESC_SE_Li128ELb1ELb1ELb1ELb0EEENS1_36VarlenDynamicPersistentTileSchedulerILi128ELi80ELi128ELi128ELb1ELb1ELb0ELb1ELb1ELb1EEEEEEEEEvNT_6ParamsE,"ax",@progbits
	.align	128
.text._ZN7cutlass13device_kernelIN5flash19enable_sm80_to_sm89INS1_16FlashAttnFwdSm80INS1_25CollectiveMainloopFwdSm80ILi4ELi1ELb0EN4cute5tupleIJNS5_1CILi128EEENS7_ILi80EEENS7_ILi64EEEEEELi64ENS_6half_tEfNS_4arch4Sm80ELb1ELb0ELb1ELb1ELb1ELb0ELb1ELb1EEENS1_21CollectiveEpilogueFwdINS6_IJS8_SA_S9_EEENS6_IJNS7_ILi1EEESI_SI_EEESC_SE_Li128ELb1ELb1ELb1ELb0EEENS1_36VarlenDynamicPersistentTileSchedulerILi128ELi80ELi128ELi128ELb1ELb1ELb0ELb1ELb1ELb1EEEEEEEEEvNT_6ParamsE:
        .type           _ZN7cutlass13device_kernelIN5flash19enable_sm80_to_sm89INS1_16FlashAttnFwdSm80INS1_25CollectiveMainloopFwdSm80ILi4ELi1ELb0EN4cute5tupleIJNS5_1CILi128EEENS7_ILi80EEENS7_ILi64EEEEEELi64ENS_6half_tEfNS_4arch4Sm80ELb1ELb0ELb1ELb1ELb1ELb0ELb1ELb1EEENS1_21CollectiveEpilogueFwdINS6_IJS8_SA_S9_EEENS6_IJNS7_ILi1EEESI_SI_EEESC_SE_Li128ELb1ELb1ELb1ELb0EEENS1_36VarlenDynamicPersistentTileSchedulerILi128ELi80ELi128ELi128ELb1ELb1ELb0ELb1ELb1ELb1EEEEEEEEEvNT_6ParamsE,@function
        .size           _ZN7cutlass13device_kernelIN5flash19enable_sm80_to_sm89INS1_16FlashAttnFwdSm80INS1_25CollectiveMainloopFwdSm80ILi4ELi1ELb0EN4cute5tupleIJNS5_1CILi128EEENS7_ILi80EEENS7_ILi64EEEEEELi64ENS_6half_tEfNS_4arch4Sm80ELb1ELb0ELb1ELb1ELb1ELb0ELb1ELb1EEENS1_21CollectiveEpilogueFwdINS6_IJS8_SA_S9_EEENS6_IJNS7_ILi1EEESI_SI_EEESC_SE_Li128ELb1ELb1ELb1ELb0EEENS1_36VarlenDynamicPersistentTileSchedulerILi128ELi80ELi128ELi128ELb1ELb1ELb0ELb1ELb1ELb1EEEEEEEEEvNT_6ParamsE,(.L_x_25 - _ZN7cutlass13device_kernelIN5flash19enable_sm80_to_sm89INS1_16FlashAttnFwdSm80INS1_25CollectiveMainloopFwdSm80ILi4ELi1ELb0EN4cute5tupleIJNS5_1CILi128EEENS7_ILi80EEENS7_ILi64EEEEEELi64ENS_6half_tEfNS_4arch4Sm80ELb1ELb0ELb1ELb1ELb1ELb0ELb1ELb1EEENS1_21CollectiveEpilogueFwdINS6_IJS8_SA_S9_EEENS6_IJNS7_ILi1EEESI_SI_EEESC_SE_Li128ELb1ELb1ELb1ELb0EEENS1_36VarlenDynamicPersistentTileSchedulerILi128ELi80ELi128ELi128ELb1ELb1ELb0ELb1ELb1ELb1EEEEEEEEEvNT_6ParamsE)
        .other          _ZN7cutlass13device_kernelIN5flash19enable_sm80_to_sm89INS1_16FlashAttnFwdSm80INS1_25CollectiveMainloopFwdSm80ILi4ELi1ELb0EN4cute5tupleIJNS5_1CILi128EEENS7_ILi80EEENS7_ILi64EEEEEELi64ENS_6half_tEfNS_4arch4Sm80ELb1ELb0ELb1ELb1ELb1ELb0ELb1ELb1EEENS1_21CollectiveEpilogueFwdINS6_IJS8_SA_S9_EEENS6_IJNS7_ILi1EEESI_SI_EEESC_SE_Li128ELb1ELb1ELb1ELb0EEENS1_36VarlenDynamicPersistentTileSchedulerILi128ELi80ELi128ELi128ELb1ELb1ELb0ELb1ELb1ELb1EEEEEEEEEvNT_6ParamsE,@"STO_CUDA_ENTRY STV_DEFAULT"
_ZN7cutlass13device_kernelIN5flash19enable_sm80_to_sm89INS1_16FlashAttnFwdSm80INS1_25CollectiveMainloopFwdSm80ILi4ELi1ELb0EN4cute5tupleIJNS5_1CILi128EEENS7_ILi80EEENS7_ILi64EEEEEELi64ENS_6half_tEfNS_4arch4Sm80ELb1ELb0ELb1ELb1ELb1ELb0ELb1ELb1EEENS1_21CollectiveEpilogueFwdINS6_IJS8_SA_S9_EEENS6_IJNS7_ILi1EEESI_SI_EEESC_SE_Li128ELb1ELb1ELb1ELb0EEENS1_36VarlenDynamicPersistentTileSchedulerILi128ELi80ELi128ELi128ELb1ELb1ELb0ELb1ELb1ELb1EEEEEEEEEvNT_6ParamsE:
[----:B------:R-:W-:Y:S01]  /*0000*/  LDC R1, c[0x0][0x28] ;  /* 0x00000a00ff017b82 */ /* 0x000fe20000000800 */
[----:B------:R-:W-:Y:S05]  /*0010*/  EXIT ;  /* 0x000000000000794d */ /* 0x000fea0003800000 */
.L_x_7:
        /* <DEDUP_REMOVED lines=14> */
.L_x_25:


//--------------------- .text._ZN7cutlass13device_kernelIN5flash19enable_sm80_to_sm89INS1_16FlashAttnFwdSm80INS1_25CollectiveMainloopFwdSm80ILi4ELi1ELb0EN4cute5tupleIJNS5_1CILi128EEENS7_ILi80EEENS7_ILi64EEEEEELi64ENS_6half_tEfNS_4arch4Sm80ELb1ELb0ELb1ELb1ELb1ELb1ELb1ELb1EEENS1_21CollectiveEpilogueFwdINS6_IJS8_SA_S9_EEENS6_IJNS7_ILi1EEESI_SI_EEESC_SE_Li128ELb1ELb1ELb1ELb0EEENS1_36VarlenDynamicPersistentTileSchedulerILi128ELi80ELi128ELi128ELb1ELb1ELb0ELb1ELb1ELb1EEEEEEEEEvNT_6ParamsE --------------------------
	.section	.text._ZN7cutlass13device_kernelIN5flash19enable_sm80_to_sm89INS1_16FlashAttnFwdSm80INS1_25CollectiveMainloopFwdSm80ILi4ELi1ELb0EN4cute5tupleIJNS5_1CILi128EEENS7_ILi80EEENS7_ILi64EEEEEELi64ENS_6half_tEfNS_4arch4Sm80ELb1ELb0ELb1ELb1ELb1ELb1ELb1ELb1EEENS1_21CollectiveEpilogueFwdINS6_IJS8_SA_S9_EEENS6_IJNS7_ILi1EEESI_SI_EEESC_SE_Li128ELb1ELb1ELb1ELb0EEENS1_36VarlenDynamicPersistentTileSchedulerILi128ELi80ELi128ELi128ELb1ELb1ELb0ELb1ELb1ELb1EEEEEEEEEvNT_6ParamsE,"ax",@progbits
	.align	128
.text._ZN7cutlass13device_kernelIN5flash19enable_sm80_to_sm89INS1_16FlashAttnFwdSm80INS1_25CollectiveMainloopFwdSm80ILi4ELi1ELb0EN4cute5tupleIJNS5_1CILi128EEENS7_ILi80EEENS7_ILi64EEEEEELi64ENS_6half_tEfNS_4arch4Sm80ELb1ELb0ELb1ELb1ELb1ELb1ELb1ELb1EEENS1_21CollectiveEpilogueFwdINS6_IJS8_SA_S9_EEENS6_IJNS7_ILi1EEESI_SI_EEESC_SE_Li128ELb1ELb1ELb1ELb0EEENS1_36VarlenDynamicPersistentTileSchedulerILi128ELi80ELi128ELi128ELb1ELb1ELb0ELb1ELb1ELb1EEEEEEEEEvNT_6ParamsE:
        .type           _ZN7cutlass13device_kernelIN5flash19enable_sm80_to_sm89INS1_16FlashAttnFwdSm80INS1_25CollectiveMainloopFwdSm80ILi4ELi1ELb0EN4cute5tupleIJNS5_1CILi128EEENS7_ILi80EEENS7_ILi64EEEEEELi64ENS_6half_tEfNS_4arch4Sm80ELb1ELb0ELb1ELb1ELb1ELb1ELb1ELb1EEENS1_21CollectiveEpilogueFwdINS6_IJS8_SA_S9_EEENS6_IJNS7_ILi1EEESI_SI_EEESC_SE_Li128ELb1ELb1ELb1ELb0EEENS1_36VarlenDynamicPersistentTileSchedulerILi128ELi80ELi128ELi128ELb1ELb1ELb0ELb1ELb1ELb1EEEEEEEEEvNT_6ParamsE,@function
        .size           _ZN7cutlass13device_kernelIN5flash19enable_sm80_to_sm89INS1_16FlashAttnFwdSm80INS1_25CollectiveMainloopFwdSm80ILi4ELi1ELb0EN4cute5tupleIJNS5_1CILi128EEENS7_ILi80EEENS7_ILi64EEEEEELi64ENS_6half_tEfNS_4arch4Sm80ELb1ELb0ELb1ELb1ELb1ELb1ELb1ELb1EEENS1_21CollectiveEpilogueFwdINS6_IJS8_SA_S9_EEENS6_IJNS7_ILi1EEESI_SI_EEESC_SE_Li128ELb1ELb1ELb1ELb0EEENS1_36VarlenDynamicPersistentTileSchedulerILi128ELi80ELi128ELi128ELb1ELb1ELb0ELb1ELb1ELb1EEEEEEEEEvNT_6ParamsE,(.L_x_26 - _ZN7cutlass13device_kernelIN5flash19enable_sm80_to_sm89INS1_16FlashAttnFwdSm80INS1_25CollectiveMainloopFwdSm80ILi4ELi1ELb0EN4cute5tupleIJNS5_1CILi128EEENS7_ILi80EEENS7_ILi64EEEEEELi64ENS_6half_tEfNS_4arch4Sm80ELb1ELb0ELb1ELb1ELb1ELb1ELb1ELb1EEENS1_21CollectiveEpilogueFwdINS6_IJS8_SA_S9_EEENS6_IJNS7_ILi1EEESI_SI_EEESC_SE_Li128ELb1ELb1ELb1ELb0EEENS1_36VarlenDynamicPersistentTileSchedulerILi128ELi80ELi128ELi128ELb1ELb1ELb0ELb1ELb1ELb1EEEEEEEEEvNT_6ParamsE)
        .other          _ZN7cutlass13device_kernelIN5flash19enable_sm80_to_sm89INS1_16FlashAttnFwdSm80INS1_25CollectiveMainloopFwdSm80ILi4ELi1ELb0EN4cute5tupleIJNS5_1CILi128EEENS7_ILi80EEENS7_ILi64EEEEEELi64ENS_6half_tEfNS_4arch4Sm80ELb1ELb0ELb1ELb1ELb1ELb1ELb1ELb1EEENS1_21CollectiveEpilogueFwdINS6_IJS8_SA_S9_EEENS6_IJNS7_ILi1EEESI_SI_EEESC_SE_Li128ELb1ELb1ELb1ELb0EEENS1_36VarlenDynamicPersistentTileSchedulerILi128ELi80ELi128ELi128ELb1ELb1ELb0ELb1ELb1ELb1EEEEEEEEEvNT_6ParamsE,@"STO_CUDA_ENTRY STV_DEFAULT"
_ZN7cutlass13device_kernelIN5flash19enable_sm80_to_sm89INS1_16FlashAttnFwdSm80INS1_25CollectiveMainloopFwdSm80ILi4ELi1ELb0EN4cute5tupleIJNS5_1CILi128EEENS7_ILi80EEENS7_ILi64EEEEEELi64ENS_6half_tEfNS_4arch4Sm80ELb1ELb0ELb1ELb1ELb1ELb1ELb1ELb1EEENS1_21CollectiveEpilogueFwdINS6_IJS8_SA_S9_EEENS6_IJNS7_ILi1EEESI_SI_EEESC_SE_Li128ELb1ELb1ELb1ELb0EEENS1_36VarlenDynamicPersistentTileSchedulerILi128ELi80ELi128ELi128ELb1ELb1ELb0ELb1ELb1ELb1EEEEEEEEEvNT_6ParamsE:
[----:B------:R-:W-:Y:S01]  /*0000*/  LDC R1, c[0x0][0x28] ;  /* 0x00000a00ff017b82 */ /* 0x000fe20000000800 */
[----:B------:R-:W-:Y:S05]  /*0010*/  EXIT ;  /* 0x000000000000794d */ /* 0x000fea0003800000 */
.L_x_8:
        /* <DEDUP_REMOVED lines=14> */
.L_x_26:


//--------------------- .text._ZN7cutlass13device_kernelIN5flash19enable_sm80_to_sm89INS1_16FlashAttnFwdSm80INS1_25CollectiveMainloopFwdSm80ILi4ELi1ELb0EN4cute5tupleIJNS5_1CILi128EEENS7_ILi112EEENS7_ILi64EEEEEELi64ENS_6half_tEfNS_4arch4Sm80ELb0ELb0ELb0ELb0ELb1ELb0ELb1ELb1EEENS1_21CollectiveEpilogueFwdINS6_IJS8_SA_S9_EEENS6_IJNS7_ILi1EEESI_SI_EEESC_SE_Li128ELb0ELb1ELb1ELb0EEENS1_19SingleTileSchedulerILb0ELb1ELb1ELi128EEEEEEEEEvNT_6ParamsE --------------------------
	.section	.text._ZN7cutlass13device_kernelIN5flash19enable_sm80_to_sm89INS1_16FlashAttnFwdSm80INS1_25CollectiveMainloopFwdSm80ILi4ELi1ELb0EN4cute5tupleIJNS5_1CILi128EEENS7_ILi112EEENS7_ILi64EEEEEELi64ENS_6half_tEfNS_4arch4Sm80ELb0ELb0ELb0ELb0ELb1ELb0ELb1ELb1EEENS1_21CollectiveEpilogueFwdINS6_IJS8_SA_S9_EEENS6_IJNS7_ILi1EEESI_SI_EEESC_SE_Li128ELb0ELb1ELb1ELb0EEENS1_19SingleTileSchedulerILb0ELb1ELb1ELi128EEEEEEEEEvNT_6ParamsE,"ax",@progbits
	.align	128
.text._ZN7cutlass13device_kernelIN5flash19enable_sm80_to_sm89INS1_16FlashAttnFwdSm80INS1_25CollectiveMainloopFwdSm80ILi4ELi1ELb0EN4cute5tupleIJNS5_1CILi128EEENS7_ILi112EEENS7_ILi64EEEEEELi64ENS_6half_tEfNS_4arch4Sm80ELb0ELb0ELb0ELb0ELb1ELb0ELb1ELb1EEENS1_21CollectiveEpilogueFwdINS6_IJS8_SA_S9_EEENS6_IJNS7_ILi1EEESI_SI_EEESC_SE_Li128ELb0ELb1ELb1ELb0EEENS1_19SingleTileSchedulerILb0ELb1ELb1ELi128EEEEEEEEEvNT_6ParamsE:
        .type           _ZN7cutlass13device_kernelIN5flash19enable_sm80_to_sm89INS1_16FlashAttnFwdSm80INS1_25CollectiveMainloopFwdSm80ILi4ELi1ELb0EN4cute5tupleIJNS5_1CILi128EEENS7_ILi112EEENS7_ILi64EEEEEELi64ENS_6half_tEfNS_4arch4Sm80ELb0ELb0ELb0ELb0ELb1ELb0ELb1ELb1EEENS1_21CollectiveEpilogueFwdINS6_IJS8_SA_S9_EEENS6_IJNS7_ILi1EEESI_SI_EEESC_SE_Li128ELb0ELb1ELb1ELb0EEENS1_19SingleTileSchedulerILb0ELb1ELb1ELi128EEEEEEEEEvNT_6ParamsE,@function
        .size           _ZN7cutlass13device_kernelIN5flash19enable_sm80_to_sm89INS1_16FlashAttnFwdSm80INS1_25CollectiveMainloopFwdSm80ILi4ELi1ELb0EN4cute5tupleIJNS5_1CILi128EEENS7_ILi112EEENS7_ILi64EEEEEELi64ENS_6half_tEfNS_4arch4Sm80ELb0ELb0ELb0ELb0ELb1ELb0ELb1ELb1EEENS1_21CollectiveEpilogueFwdINS6_IJS8_SA_S9_EEENS6_IJNS7_ILi1EEESI_SI_EEESC_SE_Li128ELb0ELb1ELb1ELb0EEENS1_19SingleTileSchedulerILb0ELb1ELb1ELi128EEEEEEEEEvNT_6ParamsE,(.L_x_27 - _ZN7cutlass13device_kernelIN5flash19enable_sm80_to_sm89INS1_16FlashAttnFwdSm80INS1_25CollectiveMainloopFwdSm80ILi4ELi1ELb0EN4cute5tupleIJNS5_1CILi128EEENS7_ILi112EEENS7_ILi64EEEEEELi64ENS_6half_tEfNS_4arch4Sm80ELb0ELb0ELb0ELb0ELb1ELb0ELb1ELb1EEENS1_21CollectiveEpilogueFwdINS6_IJS8_SA_S9_EEENS6_IJNS7_ILi1EEESI_SI_EEESC_SE_Li128ELb0ELb1ELb1ELb0EEENS1_19SingleTileSchedulerILb0ELb1ELb1ELi128EEEEEEEEEvNT_6ParamsE)
        .other          _ZN7cutlass13device_kernelIN5flash19enable_sm80_to_sm89INS1_16FlashAttnFwdSm80INS1_25CollectiveMainloopFwdSm80ILi4ELi1ELb0EN4cute5tupleIJNS5_1CILi128EEENS7_ILi112EEENS7_ILi64EEEEEELi64ENS_6half_tEfNS_4arch4Sm80ELb0ELb0ELb0ELb0ELb1ELb0ELb1ELb1EEENS1_21CollectiveEpilogueFwdINS6_IJS8_SA_S9_EEENS6_IJNS7_ILi1EEESI_SI_EEESC_SE_Li128ELb0ELb1ELb1ELb0EEENS1_19SingleTileSchedulerILb0ELb1ELb1ELi128EEEEEEEEEvNT_6ParamsE,@"STO_CUDA_ENTRY STV_DEFAULT"
_ZN7cutlass13device_kernelIN5flash19enable_sm80_to_sm89INS1_16FlashAttnFwdSm80INS1_25CollectiveMainloopFwdSm80ILi4ELi1ELb0EN4cute5tupleIJNS5_1CILi128EEENS7_ILi112EEENS7_ILi64EEEEEELi64ENS_6half_tEfNS_4arch4Sm80ELb0ELb0ELb0ELb0ELb1ELb0ELb1ELb1EEENS1_21CollectiveEpilogueFwdINS6_IJS8_SA_S9_EEENS6_IJNS7_ILi1EEESI_SI_EEESC_SE_Li128ELb0ELb1ELb1ELb0EEENS1_19SingleTileSchedulerILb0ELb1ELb1ELi128EEEEEEEEEvNT_6ParamsE:
[----:B------:R-:W-:Y:S01]  /*0000*/  LDC R1, c[0x0][0x28] ;  /* 0x00000a00ff017b82 */ /* 0x000fe20000000800 */
[----:B------:R-:W-:Y:S05]  /*0010*/  EXIT ;  /* 0x000000000000794d */ /* 0x000fea0003800000 */
.L_x_9:
        /* <DEDUP_REMOVED lines=14> */
.L_x_27:


//--------------------- .text._ZN7cutlass13device_kernelIN5flash19enable_sm80_to_sm89INS1_16FlashAttnFwdSm80INS1_25CollectiveMainloopFwdSm80ILi4ELi1ELb0EN4cute5tupleIJNS5_1CILi128EEENS7_ILi80EEENS7_ILi64EEEEEELi64ENS_6half_tEfNS_4arch4Sm80ELb0ELb0ELb0ELb1ELb1ELb0ELb1ELb1EEENS1_21CollectiveEpilogueFwdINS6_IJS8_SA_S9_EEENS6_IJNS7_ILi1EEESI_SI_EEESC_SE_Li128ELb1ELb1ELb1ELb0EEENS1_36VarlenDynamicPersistentTileSchedulerILi128ELi80ELi128ELi128ELb1ELb1ELb0ELb0ELb1ELb1EEEEEEEEEvNT_6ParamsE --------------------------
	.section	.text._ZN7cutlass13device_kernelIN5flash19enable_sm80_to_sm89INS1_16FlashAttnFwdSm80INS1_25CollectiveMainloopFwdSm80ILi4ELi1ELb0EN4cute5tupleIJNS5_1CILi128EEENS7_ILi80EEENS7_ILi64EEEEEELi64ENS_6half_tEfNS_4arch4Sm80ELb0ELb0ELb0ELb1ELb1ELb0ELb1ELb1EEENS1_21CollectiveEpilogueFwdINS6_IJS8_SA_S9_EEENS6_IJNS7_ILi1EEESI_SI_EEESC_SE_Li128ELb1ELb1ELb1ELb0EEENS1_36VarlenDynamicPersistentTileSchedulerILi128ELi80ELi128ELi128ELb1ELb1ELb0ELb0ELb1ELb1EEEEEEEEEvNT_6ParamsE,"ax",@progbits
	.align	128
.text._ZN7cutlass13device_kernelIN5flash19enable_sm80_to_sm89INS1_16FlashAttnFwdSm80INS1_25CollectiveMainloopFwdSm80ILi4ELi1ELb0EN4cute5tupleIJNS5_1CILi128EEENS7_ILi80EEENS7_ILi64EEEEEELi64ENS_6half_tEfNS_4arch4Sm80ELb0ELb0ELb0ELb1ELb1ELb0ELb1ELb1EEENS1_21CollectiveEpilogueFwdINS6_IJS8_SA_S9_EEENS6_IJNS7_ILi1EEESI_SI_EEESC_SE_Li128ELb1ELb1ELb1ELb0EEENS1_36VarlenDynamicPersistentTileSchedulerILi128ELi80ELi128ELi128ELb1ELb1ELb0ELb0ELb1ELb1EEEEEEEEEvNT_6ParamsE:
        .type           _ZN7cutlass13device_kernelIN5flash19enable_sm80_to_sm89INS1_16FlashAttnFwdSm80INS1_25CollectiveMainloopFwdSm80ILi4ELi1ELb0EN4cute5tupleIJNS5_1CILi128EEENS7_ILi80EEENS7_ILi64EEEEEELi64ENS_6half_tEfNS_4arch4Sm80ELb0ELb0ELb0ELb1ELb1ELb0ELb1ELb1EEENS1_21CollectiveEpilogueFwdINS6_IJS8_SA_S9_EEENS6_IJNS7_ILi1EEESI_SI_EEESC_SE_Li128ELb1ELb1ELb1ELb0EEENS1_36VarlenDynamicPersistentTileSchedulerILi128ELi80ELi128ELi128ELb1ELb1ELb0ELb0ELb1ELb1EEEEEEEEEvNT_6ParamsE,@function
        .size           _ZN7cutlass13device_kernelIN5flash19enable_sm80_to_sm89INS1_16FlashAttnFwdSm80INS1_25CollectiveMainloopFwdSm80ILi4ELi1ELb0EN4cute5tupleIJNS5_1CILi128EEENS7_ILi80EEENS7_ILi64EEEEEELi64ENS_6half_tEfNS_4arch4Sm80ELb0ELb0ELb0ELb1ELb1ELb0ELb1ELb1EEENS1_21CollectiveEpilogueFwdINS6_IJS8_SA_S9_EEENS6_IJNS7_ILi1EEESI_SI_EEESC_SE_Li128ELb1ELb1ELb1ELb0EEENS1_36VarlenDynamicPersistentTileSchedulerILi128ELi80ELi128ELi128ELb1ELb1ELb0ELb0ELb1ELb1EEEEEEEEEvNT_6ParamsE,(.L_x_28 - _ZN7cutlass13device_kernelIN5flash19enable_sm80_to_sm89INS1_16FlashAttnFwdSm80INS1_25CollectiveMainloopFwdSm80ILi4ELi1ELb0EN4cute5tupleIJNS5_1CILi128EEENS7_ILi80EEENS7_ILi64EEEEEELi64ENS_6half_tEfNS_4arch4Sm80ELb0ELb0ELb0ELb1ELb1ELb0ELb1ELb1EEENS1_21CollectiveEpilogueFwdINS6_IJS8_SA_S9_EEENS6_IJNS7_ILi1EEESI_SI_EEESC_SE_Li128ELb1ELb1ELb1ELb0EEENS1_36VarlenDynamicPersistentTileSchedulerILi128ELi80ELi128ELi128ELb1ELb1ELb0ELb0ELb1ELb1EEEEEEEEEvNT_6ParamsE)
        .other          _ZN7cutlass13device_kernelIN5flash19enable_sm80_to_sm89INS1_16FlashAttnFwdSm80INS1_25CollectiveMainloopFwdSm80ILi4ELi1ELb0EN4cute5tupleIJNS5_1CILi128EEENS7_ILi80EEENS7_ILi64EEEEEELi64ENS_6half_tEfNS_4arch4Sm80ELb0ELb0ELb0ELb1ELb1ELb0ELb1ELb1EEENS1_21CollectiveEpilogueFwdINS6_IJS8_SA_S9_EEENS6_IJNS7_ILi1EEESI_SI_EEESC_SE_Li128ELb1ELb1ELb1ELb0EEENS1_36VarlenDynamicPersistentTileSchedulerILi128ELi80ELi128ELi128ELb1ELb1ELb0ELb0ELb1ELb1EEEEEEEEEvNT_6ParamsE,@"STO_CUDA_ENTRY STV_DEFAULT"
_ZN7cutlass13device_kernelIN5flash19enable_sm80_to_sm89INS1_16FlashAttnFwdSm80INS1_25CollectiveMainloopFwdSm80ILi4ELi1ELb0EN4cute5tupleIJNS5_1CILi128EEENS7_ILi80EEENS7_ILi64EEEEEELi64ENS_6half_tEfNS_4arch4Sm80ELb0ELb0ELb0ELb1ELb1ELb0ELb1ELb1EEENS1_21CollectiveEpilogueFwdINS6_IJS8_SA_S9_EEENS6_IJNS7_ILi1EEESI_SI_EEESC_SE_Li128ELb1ELb1ELb1ELb0EEENS1_36VarlenDynamicPersistentTileSchedulerILi128ELi80ELi128ELi128ELb1ELb1ELb0ELb0ELb1ELb1EEEEEEEEEvNT_6ParamsE:
[----:B------:R-:W-:Y:S01]  /*0000*/  LDC R1, c[0x0][0x28] ;  /* 0x00000a00ff017b82 */ /* 0x000fe20000000800 */
[----:B------:R-:W-:Y:S05]  /*0010*/  EXIT ;  /* 0x000000000000794d */ /* 0x000fea0003800000 */
.L_x_10:
        /* <DEDUP_REMOVED lines=14> */
.L_x_28:


//--------------------- .text._ZN7cutlass13device_kernelIN5flash19enable_sm80_to_sm89INS1_16FlashAttnFwdSm80INS1_25CollectiveMainloopFwdSm80ILi4ELi1ELb0EN4cute5tupleIJNS5_1CILi128EEENS7_ILi80EEENS7_ILi64EEEEEELi64ENS_6half_tEfNS_4arch4Sm80ELb0ELb0ELb0ELb1ELb1ELb1ELb1ELb1EEENS1_21CollectiveEpilogueFwdINS6_IJS8_SA_S9_EEENS6_IJNS7_ILi1EEESI_SI_EEESC_SE_Li128ELb1ELb1ELb1ELb0EEENS1_36VarlenDynamicPersistentTileSchedulerILi128ELi80ELi128ELi128ELb1ELb1ELb0ELb0ELb1ELb1EEEEEEEEEvNT_6ParamsE --------------------------
	.section	.text._ZN7cutlass13device_kernelIN5flash19enable_sm80_to_sm89INS1_16FlashAttnFwdSm80INS1_25CollectiveMainloopFwdSm80ILi4ELi1ELb0EN4cute5tupleIJNS5_1CILi128EEENS7_ILi80EEENS7_ILi64EEEEEELi64ENS_6half_tEfNS_4arch4Sm80ELb0ELb0ELb0ELb1ELb1ELb1ELb1ELb1EEENS1_21CollectiveEpilogueFwdINS6_IJS8_SA_S9_EEENS6_IJNS7_ILi1EEESI_SI_EEESC_SE_Li128ELb1ELb1ELb1ELb0EEENS1_36VarlenDynamicPersistentTileSchedulerILi128ELi80ELi128ELi128ELb1ELb1ELb0ELb0ELb1ELb1EEEEEEEEEvNT_6ParamsE,"ax",@progbits
	.align	128
.text._ZN7cutlass13device_kernelIN5flash19enable_sm80_to_sm89INS1_16FlashAttnFwdSm80INS1_25CollectiveMainloopFwdSm80ILi4ELi1ELb0EN4cute5tupleIJNS5_1CILi128EEENS7_ILi80EEENS7_ILi64EEEEEELi64ENS_6half_tEfNS_4arch4Sm80ELb0ELb0ELb0ELb1ELb1ELb1ELb1ELb1EEENS1_21CollectiveEpilogueFwdINS6_IJS8_SA_S9_EEENS6_IJNS7_ILi1EEESI_SI_EEESC_SE_Li128ELb1ELb1ELb1ELb0EEENS1_36VarlenDynamicPersistentTileSchedulerILi128ELi80ELi128ELi128ELb1ELb1ELb0ELb0ELb1ELb1EEEEEEEEEvNT_6ParamsE:
        .type           _ZN7cutlass13device_kernelIN5flash19enable_sm80_to_sm89INS1_16FlashAttnFwdSm80INS1_25CollectiveMainloopFwdSm80ILi4ELi1ELb0EN4cute5tupleIJNS5_1CILi128EEENS7_ILi80EEENS7_ILi64EEEEEELi64ENS_6half_tEfNS_4arch4Sm80ELb0ELb0ELb0ELb1ELb1ELb1ELb1ELb1EEENS1_21CollectiveEpilogueFwdINS6_IJS8_SA_S9_EEENS6_IJNS7_ILi1EEESI_SI_EEESC_SE_Li128ELb1ELb1ELb1ELb0EEENS1_36VarlenDynamicPersistentTileSchedulerILi128ELi80ELi128ELi128ELb1ELb1ELb0ELb0ELb1ELb1EEEEEEEEEvNT_6ParamsE,@function
        .size           _ZN7cutlass13device_kernelIN5flash19enable_sm80_to_sm89INS1_16FlashAttnFwdSm80INS1_25CollectiveMainloopFwdSm80ILi4ELi1ELb0EN4cute5tupleIJNS5_1CILi128EEENS7_ILi80EEENS7_ILi64EEEEEELi64ENS_6half_tEfNS_4arch4Sm80ELb0ELb0ELb0ELb1ELb1ELb1ELb1ELb1EEENS1_21CollectiveEpilogueFwdINS6_IJS8_SA_S9_EEENS6_IJNS7_ILi1EEESI_SI_EEESC_SE_Li128ELb1ELb1ELb1ELb0EEENS1_36VarlenDynamicPersistentTileSchedulerILi128ELi80ELi128ELi128ELb1ELb1ELb0ELb0ELb1ELb1EEEEEEEEEvNT_6ParamsE,(.L_x_29 - _ZN7cutlass13device_kernelIN5flash19enable_sm80_to_sm89INS1_16FlashAttnFwdSm80INS1_25CollectiveMainloopFwdSm80ILi4ELi1ELb0EN4cute5tupleIJNS5_1CILi128EEENS7_ILi80EEENS7_ILi64EEEEEELi64ENS_6half_tEfNS_4arch4Sm80ELb0ELb0ELb0ELb1ELb1ELb1ELb1ELb1EEENS1_21CollectiveEpilogueFwdINS6_IJS8_SA_S9_EEENS6_IJNS7_ILi1EEESI_SI_EEESC_SE_Li128ELb1ELb1ELb1ELb0EEENS1_36VarlenDynamicPersistentTileSchedulerILi128ELi80ELi128ELi128ELb1ELb1ELb0ELb0ELb1ELb1EEEEEEEEEvNT_6ParamsE)
        .other          _ZN7cutlass13device_kernelIN5flash19enable_sm80_to_sm89INS1_16FlashAttnFwdSm80INS1_25CollectiveMainloopFwdSm80ILi4ELi1ELb0EN4cute5tupleIJNS5_1CILi128EEENS7_ILi80EEENS7_ILi64EEEEEELi64ENS_6half_tEfNS_4arch4Sm80ELb0ELb0ELb0ELb1ELb1ELb1ELb1ELb1EEENS1_21CollectiveEpilogueFwdINS6_IJS8_SA_S9_EEENS6_IJNS7_ILi1EEESI_SI_EEESC_SE_Li128ELb1ELb1ELb1ELb0EEENS1_36VarlenDynamicPersistentTileSchedulerILi128ELi80ELi128ELi128ELb1ELb1ELb0ELb0ELb1ELb1EEEEEEEEEvNT_6ParamsE,@"STO_CUDA_ENTRY STV_DEFAULT"
_ZN7cutlass13device_kernelIN5flash19enable_sm80_to_sm89INS1_16FlashAttnFwdSm80INS1_25CollectiveMainloopFwdSm80ILi4ELi1ELb0EN4cute5tupleIJNS5_1CILi128EEENS7_ILi80EEENS7_ILi64EEEEEELi64ENS_6half_tEfNS_4arch4Sm80ELb0ELb0ELb0ELb1ELb1ELb1ELb1ELb1EEENS1_21CollectiveEpilogueFwdINS6_IJS8_SA_S9_EEENS6_IJNS7_ILi1EEESI_SI_EEESC_SE_Li128ELb1ELb1ELb1ELb0EEENS1_36VarlenDynamicPersistentTileSchedulerILi128ELi80ELi128ELi128ELb1ELb1ELb0ELb0ELb1ELb1EEEEEEEEEvNT_6ParamsE:
[----:B------:R-:W-:Y:S01]  /*0000*/  LDC R1, c[0x0][0x28] ;  /* 0x00000a00ff017b82 */ /* 0x000fe20000000800 */
[----:B------:R-:W-:Y:S05]  /*0010*/  EXIT ;  /* 0x000000000000794d */ /* 0x000fea0003800000 */
.L_x_11:
        /* <DEDUP_REMOVED lines=14> */
.L_x_29:


//--------------------- .text._ZN7cutlass13device_kernelIN5flash19enable_sm80_to_sm89INS1_16FlashAttnFwdSm80INS1_25CollectiveMainloopFwdSm80ILi4ELi1ELb0EN4cute5tupleIJNS5_1CILi128EEENS7_ILi96EEENS7_ILi64EEEEEELi64ENS_6half_tEfNS_4arch4Sm80ELb0ELb1ELb0ELb0ELb1ELb0ELb1ELb1EEENS1_21CollectiveEpilogueFwdINS6_IJS8_SA_S9_EEENS6_IJNS7_ILi1EEESI_SI_EEESC_SE_Li128ELb0ELb1ELb1ELb0EEENS1_19SingleTileSchedulerILb0ELb1ELb1ELi128EEEEEEEEEvNT_6ParamsE --------------------------
	.section	.text._ZN7cutlass13device_kernelIN5flash19enable_sm80_to_sm89INS1_16FlashAttnFwdSm80INS1_25CollectiveMainloopFwdSm80ILi4ELi1ELb0EN4cute5tupleIJNS5_1CILi128EEENS7_ILi96EEENS7_ILi64EEEEEELi64ENS_6half_tEfNS_4arch4Sm80ELb0ELb1ELb0ELb0ELb1ELb0ELb1ELb1EEENS1_21CollectiveEpilogueFwdINS6_IJS8_SA_S9_EEENS6_IJNS7_ILi1EEESI_SI_EEESC_SE_Li128ELb0ELb1ELb1ELb0EEENS1_19SingleTileSchedulerILb0ELb1ELb1ELi128EEEEEEEEEvNT_6ParamsE,"ax",@progbits
	.align	128
.text._ZN7cutlass13device_kernelIN5flash19enable_sm80_to_sm89INS1_16FlashAttnFwdSm80INS1_25CollectiveMainloopFwdSm80ILi4ELi1ELb0EN4cute5tupleIJNS5_1CILi128EEENS7_ILi96EEENS7_ILi64EEEEEELi64ENS_6half_tEfNS_4arch4Sm80ELb0ELb1ELb0ELb0ELb1ELb0ELb1ELb1EEENS1_21CollectiveEpilogueFwdINS6_IJS8_SA_S9_EEENS6_IJNS7_ILi1EEESI_SI_EEESC_SE_Li128ELb0ELb1ELb1ELb0EEENS1_19SingleTileSchedulerILb0ELb1ELb1ELi128EEEEEEEEEvNT_6ParamsE:
        .type           _ZN7cutlass13device_kernelIN5flash19enable_sm80_to_sm89INS1_16FlashAttnFwdSm80INS1_25CollectiveMainloopFwdSm80ILi4ELi1ELb0EN4cute5tupleIJNS5_1CILi128EEENS7_ILi96EEENS7_ILi64EEEEEELi64ENS_6half_tEfNS_4arch4Sm80ELb0ELb1ELb0ELb0ELb1ELb0ELb1ELb1EEENS1_21CollectiveEpilogueFwdINS6_IJS8_SA_S9_EEENS6_IJNS7_ILi1EEESI_SI_EEESC_SE_Li128ELb0ELb1ELb1ELb0EEENS1_19SingleTileSchedulerILb0ELb1ELb1ELi128EEEEEEEEEvNT_6ParamsE,@function
        .size           _ZN7cutlass13device_kernelIN5flash19enable_sm80_to_sm89INS1_16FlashAttnFwdSm80INS1_25CollectiveMainloopFwdSm80ILi4ELi1ELb0EN4cute5tupleIJNS5_1CILi128EEENS7_ILi96EEENS7_ILi64EEEEEELi64ENS_6half_tEfNS_4arch4Sm80ELb0ELb1ELb0ELb0ELb1ELb0ELb1ELb1EEENS1_21CollectiveEpilogueFwdINS6_IJS8_SA_S9_EEENS6_IJNS7_ILi1EEESI_SI_EEESC_SE_Li128ELb0ELb1ELb1ELb0EEENS1_19SingleTileSchedulerILb0ELb1ELb1ELi128EEEEEEEEEvNT_6ParamsE,(.L_x_30 - _ZN7cutlass13device_kernelIN5flash19enable_sm80_to_sm89INS1_16FlashAttnFwdSm80INS1_25CollectiveMainloopFwdSm80ILi4ELi1ELb0EN4cute5tupleIJNS5_1CILi128EEENS7_ILi96EEENS7_ILi64EEEEEELi64ENS_6half_tEfNS_4arch4Sm80ELb0ELb1ELb0ELb0ELb1ELb0ELb1ELb1EEENS1_21CollectiveEpilogueFwdINS6_IJS8_SA_S9_EEENS6_IJNS7_ILi1EEESI_SI_EEESC_SE_Li128ELb0ELb1ELb1ELb0EEENS1_19SingleTileSchedulerILb0ELb1ELb1ELi128EEEEEEEEEvNT_6ParamsE)
        .other          _ZN7cutlass13device_kernelIN5flash19enable_sm80_to_sm89INS1_16FlashAttnFwdSm80INS1_25CollectiveMainloopFwdSm80ILi4ELi1ELb0EN4cute5tupleIJNS5_1CILi128EEENS7_ILi96EEENS7_ILi64EEEEEELi64ENS_6half_tEfNS_4arch4Sm80ELb0ELb1ELb0ELb0ELb1ELb0ELb1ELb1EEENS1_21CollectiveEpilogueFwdINS6_IJS8_SA_S9_EEENS6_IJNS7_ILi1EEESI_SI_EEESC_SE_Li128ELb0ELb1ELb1ELb0EEENS1_19SingleTileSchedulerILb0ELb1ELb1ELi128EEEEEEEEEvNT_6ParamsE,@"STO_CUDA_ENTRY STV_DEFAULT"
_ZN7cutlass13device_kernelIN5flash19enable_sm80_to_sm89INS1_16FlashAttnFwdSm80INS1_25CollectiveMainloopFwdSm80ILi4ELi1ELb0EN4cute5tupleIJNS5_1CILi128EEENS7_ILi96EEENS7_ILi64EEEEEELi64ENS_6half_tEfNS_4arch4Sm80ELb0ELb1ELb0ELb0ELb1ELb0ELb1ELb1EEENS1_21CollectiveEpilogueFwdINS6_IJS8_SA_S9_EEENS6_IJNS7_ILi1EEESI_SI_EEESC_SE_Li128ELb0ELb1ELb1ELb0EEENS1_19SingleTileSchedulerILb0ELb1ELb1ELi128EEEEEEEEEvNT_6ParamsE:
[----:B------:R-:W-:Y:S01]  /*0000*/  LDC R1, c[0x0][0x28] ;  /* 0x00000a00ff017b82 */ /* 0x000fe20000000800 */
[----:B------:R-:W-:Y:S05]  /*0010*/  EXIT ;  /* 0x000000000000794d */ /* 0x000fea0003800000 */
.L_x_12:
        /* <DEDUP_REMOVED lines=14> */
.L_x_30:


//--------------------- .text._ZN7cutlass13device_kernelIN5flash19enable_sm80_to_sm89INS1_16FlashAttnFwdSm80INS1_25CollectiveMainloopFwdSm80ILi4ELi1ELb0EN4cute5tupleIJNS5_1CILi128EEENS7_ILi80EEENS7_ILi64EEEEEELi64ENS_6half_tEfNS_4arch4Sm80ELb0ELb1ELb0ELb1ELb1ELb0ELb1ELb1EEENS1_21CollectiveEpilogueFwdINS6_IJS8_SA_S9_EEENS6_IJNS7_ILi1EEESI_SI_EEESC_SE_Li128ELb1ELb1ELb1ELb0EEENS1_36VarlenDynamicPersistentTileSchedulerILi128ELi80ELi128ELi128ELb1ELb1ELb0ELb1ELb0ELb1EEEEEEEEEvNT_6ParamsE --------------------------
	.section	.text._ZN7cutlass13device_kernelIN5flash19enable_sm80_to_sm89INS1_16FlashAttnFwdSm80INS1_25CollectiveMainloopFwdSm80ILi4ELi1ELb0EN4cute5tupleIJNS5_1CILi128EEENS7_ILi80EEENS7_ILi64EEEEEELi64ENS_6half_tEfNS_4arch4Sm80ELb0ELb1ELb0ELb1ELb1ELb0ELb1ELb1EEENS1_21CollectiveEpilogueFwdINS6_IJS8_SA_S9_EEENS6_IJNS7_ILi1EEESI_SI_EEESC_SE_Li128ELb1ELb1ELb1ELb0EEENS1_36VarlenDynamicPersistentTileSchedulerILi128ELi80ELi128ELi128ELb1ELb1ELb0ELb1ELb0ELb1EEEEEEEEEvNT_6ParamsE,"ax",@progbits
	.align	128
.text._ZN7cutlass13device_kernelIN5flash19enable_sm80_to_sm89INS1_16FlashAttnFwdSm80INS1_25CollectiveMainloopFwdSm80ILi4ELi1ELb0EN4cute5tupleIJNS5_1CILi128EEENS7_ILi80EEENS7_ILi64EEEEEELi64ENS_6half_tEfNS_4arch4Sm80ELb0ELb1ELb0ELb1ELb1ELb0ELb1ELb1EEENS1_21CollectiveEpilogueFwdINS6_IJS8_SA_S9_EEENS6_IJNS7_ILi1EEESI_SI_EEESC_SE_Li128ELb1ELb1ELb1ELb0EEENS1_36VarlenDynamicPersistentTileSchedulerILi128ELi80ELi128ELi128ELb1ELb1ELb0ELb1ELb0ELb1EEEEEEEEEvNT_6ParamsE:
        .type           _ZN7cutlass13device_kernelIN5flash19enable_sm80_to_sm89INS1_16FlashAttnFwdSm80INS1_25CollectiveMainloopFwdSm80ILi4ELi1ELb0EN4cute5tupleIJNS5_1CILi128EEENS7_ILi80EEENS7_ILi64EEEEEELi64ENS_6half_tEfNS_4arch4Sm80ELb0ELb1ELb0ELb1ELb1ELb0ELb1ELb1EEENS1_21CollectiveEpilogueFwdINS6_IJS8_SA_S9_EEENS6_IJNS7_ILi1EEESI_SI_EEESC_SE_Li128ELb1ELb1ELb1ELb0EEENS1_36VarlenDynamicPersistentTileSchedulerILi128ELi80ELi128ELi128ELb1ELb1ELb0ELb1ELb0ELb1EEEEEEEEEvNT_6ParamsE,@function
        .size           _ZN7cutlass13device_kernelIN5flash19enable_sm80_to_sm89INS1_16FlashAttnFwdSm80INS1_25CollectiveMainloopFwdSm80ILi4ELi1ELb0EN4cute5tupleIJNS5_1CILi128EEENS7_ILi80EEENS7_ILi64EEEEEELi64ENS_6half_tEfNS_4arch4Sm80ELb0ELb1ELb0ELb1ELb1ELb0ELb1ELb1EEENS1_21CollectiveEpilogueFwdINS6_IJS8_SA_S9_EEENS6_IJNS7_ILi1EEESI_SI_EEESC_SE_Li128ELb1ELb1ELb1ELb0EEENS1_36VarlenDynamicPersistentTileSchedulerILi128ELi80ELi128ELi128ELb1ELb1ELb0ELb1ELb0ELb1EEEEEEEEEvNT_6ParamsE,(.L_x_31 - _ZN7cutlass13device_kernelIN5flash19enable_sm80_to_sm89INS1_16FlashAttnFwdSm80INS1_25CollectiveMainloopFwdSm80ILi4ELi1ELb0EN4cute5tupleIJNS5_1CILi128EEENS7_ILi80EEENS7_ILi64EEEEEELi64ENS_6half_tEfNS_4arch4Sm80ELb0ELb1ELb0ELb1ELb1ELb0ELb1ELb1EEENS1_21CollectiveEpilogueFwdINS6_IJS8_SA_S9_EEENS6_IJNS7_ILi1EEESI_SI_EEESC_SE_Li128ELb1ELb1ELb1ELb0EEENS1_36VarlenDynamicPersistentTileSchedulerILi128ELi80ELi128ELi128ELb1ELb1ELb0ELb1ELb0ELb1EEEEEEEEEvNT_6ParamsE)
        .other          _ZN7cutlass13device_kernelIN5flash19enable_sm80_to_sm89INS1_16FlashAttnFwdSm80INS1_25CollectiveMainloopFwdSm80ILi4ELi1ELb0EN4cute5tupleIJNS5_1CILi128EEENS7_ILi80EEENS7_ILi64EEEEEELi64ENS_6half_tEfNS_4arch4Sm80ELb0ELb1ELb0ELb1ELb1ELb0ELb1ELb1EEENS1_21CollectiveEpilogueFwdINS6_IJS8_SA_S9_EEENS6_IJNS7_ILi1EEESI_SI_EEESC_SE_Li128ELb1ELb1ELb1ELb0EEENS1_36VarlenDynamicPersistentTileSchedulerILi128ELi80ELi128ELi128ELb1ELb1ELb0ELb1ELb0ELb1EEEEEEEEEvNT_6ParamsE,@"STO_CUDA_ENTRY STV_DEFAULT"
_ZN7cutlass13device_kernelIN5flash19enable_sm80_to_sm89INS1_16FlashAttnFwdSm80INS1_25CollectiveMainloopFwdSm80ILi4ELi1ELb0EN4cute5tupleIJNS5_1CILi128EEENS7_ILi80EEENS7_ILi64EEEEEELi64ENS_6half_tEfNS_4arch4Sm80ELb0ELb1ELb0ELb1ELb1ELb0ELb1ELb1EEENS1_21CollectiveEpilogueFwdINS6_IJS8_SA_S9_EEENS6_IJNS7_ILi1EEESI_SI_EEESC_SE_Li128ELb1ELb1ELb1ELb0EEENS1_36VarlenDynamicPersistentTileSchedulerILi128ELi80ELi128ELi128ELb1ELb1ELb0ELb1ELb0ELb1EEEEEEEEEvNT_6ParamsE:
[----:B------:R-:W-:Y:S01]  /*0000*/  LDC R1, c[0x0][0x28] ;  /* 0x00000a00ff017b82 */ /* 0x000fe20000000800 */
[----:B------:R-:W-:Y:S05]  /*0010*/  EXIT ;  /* 0x000000000000794d */ /* 0x000fea0003800000 */
.L_x_13:
        /* <DEDUP_REMOVED lines=14> */
.L_x_31:


//--------------------- .text._ZN7cutlass13device_kernelIN5flash19enable_sm80_to_sm89INS1_16FlashAttnFwdSm80INS1_25CollectiveMainloopFwdSm80ILi4ELi1ELb0EN4cute5tupleIJNS5_1CILi128EEENS7_ILi80EEENS7_ILi64EEEEEELi64ENS_6half_tEfNS_4arch4Sm80ELb0ELb1ELb0ELb1ELb1ELb1ELb1ELb1EEENS1_21CollectiveEpilogueFwdINS6_IJS8_SA_S9_EEENS6_IJNS7_ILi1EEESI_SI_EEESC_SE_Li128ELb1ELb1ELb1ELb0EEENS1_36VarlenDynamicPersistentTileSchedulerILi128ELi80ELi128ELi128ELb1ELb1ELb0ELb1ELb0ELb1EEEEEEEEEvNT_6ParamsE --------------------------
	.section	.text._ZN7cutlass13device_kernelIN5flash19enable_sm80_to_sm89INS1_16FlashAttnFwdSm80INS1_25CollectiveMainloopFwdSm80ILi4ELi1ELb0EN4cute5tupleIJNS5_1CILi128EEENS7_ILi80EEENS7_ILi64EEEEEELi64ENS_6half_tEfNS_4arch4Sm80ELb0ELb1ELb0ELb1ELb1ELb1ELb1ELb1EEENS1_21CollectiveEpilogueFwdINS6_IJS8_SA_S9_EEENS6_IJNS7_ILi1EEESI_SI_EEESC_SE_Li128ELb1ELb1ELb1ELb0EEENS1_36VarlenDynamicPersistentTileSchedulerILi128ELi80ELi128ELi128ELb1ELb1ELb0ELb1ELb0ELb1EEEEEEEEEvNT_6ParamsE,"ax",@progbits
	.align	128
.text._ZN7cutlass13device_kernelIN5flash19enable_sm80_to_sm89INS1_16FlashAttnFwdSm80INS1_25CollectiveMainloopFwdSm80ILi4ELi1ELb0EN4cute5tupleIJNS5_1CILi128EEENS7_ILi80EEENS7_ILi64EEEEEELi64ENS_6half_tEfNS_4arch4Sm80ELb0ELb1ELb0ELb1ELb1ELb1ELb1ELb1EEENS1_21CollectiveEpilogueFwdINS6_IJS8_SA_S9_EEENS6_IJNS7_ILi1EEESI_SI_EEESC_SE_Li128ELb1ELb1ELb1ELb0EEENS1_36VarlenDynamicPersistentTileSchedulerILi128ELi80ELi128ELi128ELb1ELb1ELb0ELb1ELb0ELb1EEEEEEEEEvNT_6ParamsE:
        .type           _ZN7cutlass13device_kernelIN5flash19enable_sm80_to_sm89INS1_16FlashAttnFwdSm80INS1_25CollectiveMainloopFwdSm80ILi4ELi1ELb0EN4cute5tupleIJNS5_1CILi128EEENS7_ILi80EEENS7_ILi64EEEEEELi64ENS_6half_tEfNS_4arch4Sm80ELb0ELb1ELb0ELb1ELb1ELb1ELb1ELb1EEENS1_21CollectiveEpilogueFwdINS6_IJS8_SA_S9_EEENS6_IJNS7_ILi1EEESI_SI_EEESC_SE_Li128ELb1ELb1ELb1ELb0EEENS1_36VarlenDynamicPersistentTileSchedulerILi128ELi80ELi128ELi128ELb1ELb1ELb0ELb1ELb0ELb1EEEEEEEEEvNT_6ParamsE,@function
        .size           _ZN7cutlass13device_kernelIN5flash19enable_sm80_to_sm89INS1_16FlashAttnFwdSm80INS1_25CollectiveMainloopFwdSm80ILi4ELi1ELb0EN4cute5tupleIJNS5_1CILi128EEENS7_ILi80EEENS7_ILi64EEEEEELi64ENS_6half_tEfNS_4arch4Sm80ELb0ELb1ELb0ELb1ELb1ELb1ELb1ELb1EEENS1_21CollectiveEpilogueFwdINS6_IJS8_SA_S9_EEENS6_IJNS7_ILi1EEESI_SI_EEESC_SE_Li128ELb1ELb1ELb1ELb0EEENS1_36VarlenDynamicPersistentTileSchedulerILi128ELi80ELi128ELi128ELb1ELb1ELb0ELb1ELb0ELb1EEEEEEEEEvNT_6ParamsE,(.L_x_32 - _ZN7cutlass13device_kernelIN5flash19enable_sm80_to_sm89INS1_16FlashAttnFwdSm80INS1_25CollectiveMainloopFwdSm80ILi4ELi1ELb0EN4cute5tupleIJNS5_1CILi128EEENS7_ILi80EEENS7_ILi64EEEEEELi64ENS_6half_tEfNS_4arch4Sm80ELb0ELb1ELb0ELb1ELb1ELb1ELb1ELb1EEENS1_21CollectiveEpilogueFwdINS6_IJS8_SA_S9_EEENS6_IJNS7_ILi1EEESI_SI_EEESC_SE_Li128ELb1ELb1ELb1ELb0EEENS1_36VarlenDynamicPersistentTileSchedulerILi128ELi80ELi128ELi128ELb1ELb1ELb0ELb1ELb0ELb1EEEEEEEEEvNT_6ParamsE)
        .other          _ZN7cutlass13device_kernelIN5flash19enable_sm80_to_sm89INS1_16FlashAttnFwdSm80INS1_25CollectiveMainloopFwdSm80ILi4ELi1ELb0EN4cute5tupleIJNS5_1CILi128EEENS7_ILi80EEENS7_ILi64EEEEEELi64ENS_6half_tEfNS_4arch4Sm80ELb0ELb1ELb0ELb1ELb1ELb1ELb1ELb1EEENS1_21CollectiveEpilogueFwdINS6_IJS8_SA_S9_EEENS6_IJNS7_ILi1EEESI_SI_EEESC_SE_Li128ELb1ELb1ELb1ELb0EEENS1_36VarlenDynamicPersistentTileSchedulerILi128ELi80ELi128ELi128ELb1ELb1ELb0ELb1ELb0ELb1EEEEEEEEEvNT_6ParamsE,@"STO_CUDA_ENTRY STV_DEFAULT"
_ZN7cutlass13device_kernelIN5flash19enable_sm80_to_sm89INS1_16FlashAttnFwdSm80INS1_25CollectiveMainloopFwdSm80ILi4ELi1ELb0EN4cute5tupleIJNS5_1CILi128EEENS7_ILi80EEENS7_ILi64EEEEEELi64ENS_6half_tEfNS_4arch4Sm80ELb0ELb1ELb0ELb1ELb1ELb1ELb1ELb1EEENS1_21CollectiveEpilogueFwdINS6_IJS8_SA_S9_EEENS6_IJNS7_ILi1EEESI_SI_EEESC_SE_Li128ELb1ELb1ELb1ELb0EEENS1_36VarlenDynamicPersistentTileSchedulerILi128ELi80ELi128ELi128ELb1ELb1ELb0ELb1ELb0ELb1EEEEEEEEEvNT_6ParamsE:
[----:B------:R-:W-:Y:S01]  /*0000*/  LDC R1, c[0x0][0x28] ;  /* 0x00000a00ff017b82 */ /* 0x000fe20000000800 */
[----:B------:R-:W-:Y:S05]  /*0010*/  EXIT ;  /* 0x000000000000794d */ /* 0x000fea0003800000 */
.L_x_14:
        /* <DEDUP_REMOVED lines=14> */
.L_x_32:


//--------------------- .text._ZN7cutlass13device_kernelIN5flash19enable_sm80_to_sm89INS1_16FlashAttnFwdSm80INS1_25CollectiveMainloopFwdSm80ILi4ELi1ELb0EN4cute5tupleIJNS5_1CILi128EEENS7_ILi112EEENS7_ILi64EEEEEELi64ENS_6half_tEfNS_4arch4Sm80ELb1ELb0ELb0ELb0ELb1ELb0ELb1ELb1EEENS1_21CollectiveEpilogueFwdINS6_IJS8_SA_S9_EEENS6_IJNS7_ILi1EEESI_SI_EEESC_SE_Li128ELb0ELb1ELb1ELb0EEENS1_30DynamicPersistentTileSchedulerILi128ELi128ELb1ELb1ELb0EEEEEEEEEvNT_6ParamsE --------------------------
	.section	.text._ZN7cutlass13device_kernelIN5flash19enable_sm80_to_sm89INS1_16FlashAttnFwdSm80INS1_25CollectiveMainloopFwdSm80ILi4ELi1ELb0EN4cute5tupleIJNS5_1CILi128EEENS7_ILi112EEENS7_ILi64EEEEEELi64ENS_6half_tEfNS_4arch4Sm80ELb1ELb0ELb0ELb0ELb1ELb0ELb1ELb1EEENS1_21CollectiveEpilogueFwdINS6_IJS8_SA_S9_EEENS6_IJNS7_ILi1EEESI_SI_EEESC_SE_Li128ELb0ELb1ELb1ELb0EEENS1_30DynamicPersistentTileSchedulerILi128ELi128ELb1ELb1ELb0EEEEEEEEEvNT_6ParamsE,"ax",@progbits
	.align	128
.text._ZN7cutlass13device_kernelIN5flash19enable_sm80_to_sm89INS1_16FlashAttnFwdSm80INS1_25CollectiveMainloopFwdSm80ILi4ELi1ELb0EN4cute5tupleIJNS5_1CILi128EEENS7_ILi112EEENS7_ILi64EEEEEELi64ENS_6half_tEfNS_4arch4Sm80ELb1ELb0ELb0ELb0ELb1ELb0ELb1ELb1EEENS1_21CollectiveEpilogueFwdINS6_IJS8_SA_S9_EEENS6_IJNS7_ILi1EEESI_SI_EEESC_SE_Li128ELb0ELb1ELb1ELb0EEENS1_30DynamicPersistentTileSchedulerILi128ELi128ELb1ELb1ELb0EEEEEEEEEvNT_6ParamsE:
        .type           _ZN7cutlass13device_kernelIN5flash19enable_sm80_to_sm89INS1_16FlashAttnFwdSm80INS1_25CollectiveMainloopFwdSm80ILi4ELi1ELb0EN4cute5tupleIJNS5_1CILi128EEENS7_ILi112EEENS7_ILi64EEEEEELi64ENS_6half_tEfNS_4arch4Sm80ELb1ELb0ELb0ELb0ELb1ELb0ELb1ELb1EEENS1_21CollectiveEpilogueFwdINS6_IJS8_SA_S9_EEENS6_IJNS7_ILi1EEESI_SI_EEESC_SE_Li128ELb0ELb1ELb1ELb0EEENS1_30DynamicPersistentTileSchedulerILi128ELi128ELb1ELb1ELb0EEEEEEEEEvNT_6ParamsE,@function
        .size           _ZN7cutlass13device_kernelIN5flash19enable_sm80_to_sm89INS1_16FlashAttnFwdSm80INS1_25CollectiveMainloopFwdSm80ILi4ELi1ELb0EN4cute5tupleIJNS5_1CILi128EEENS7_ILi112EEENS7_ILi64EEEEEELi64ENS_6half_tEfNS_4arch4Sm80ELb1ELb0ELb0ELb0ELb1ELb0ELb1ELb1EEENS1_21CollectiveEpilogueFwdINS6_IJS8_SA_S9_EEENS6_IJNS7_ILi1EEESI_SI_EEESC_SE_Li128ELb0ELb1ELb1ELb0EEENS1_30DynamicPersistentTileSchedulerILi128ELi128ELb1ELb1ELb0EEEEEEEEEvNT_6ParamsE,(.L_x_33 - _ZN7cutlass13device_kernelIN5flash19enable_sm80_to_sm89INS1_16FlashAttnFwdSm80INS1_25CollectiveMainloopFwdSm80ILi4ELi1ELb0EN4cute5tupleIJNS5_1CILi128EEENS7_ILi112EEENS7_ILi64EEEEEELi64ENS_6half_tEfNS_4arch4Sm80ELb1ELb0ELb0ELb0ELb1ELb0ELb1ELb1EEENS1_21CollectiveEpilogueFwdINS6_IJS8_SA_S9_EEENS6_IJNS7_ILi1EEESI_SI_EEESC_SE_Li128ELb0ELb1ELb1ELb0EEENS1_30DynamicPersistentTileSchedulerILi128ELi128ELb1ELb1ELb0EEEEEEEEEvNT_6ParamsE)
        .other          _ZN7cutlass13device_kernelIN5flash19enable_sm80_to_sm89INS1_16FlashAttnFwdSm80INS1_25CollectiveMainloopFwdSm80ILi4ELi1ELb0EN4cute5tupleIJNS5_1CILi128EEENS7_ILi112EEENS7_ILi64EEEEEELi64ENS_6half_tEfNS_4arch4Sm80ELb1ELb0ELb0ELb0ELb1ELb0ELb1ELb1EEENS1_21CollectiveEpilogueFwdINS6_IJS8_SA_S9_EEENS6_IJNS7_ILi1EEESI_SI_EEESC_SE_Li128ELb0ELb1ELb1ELb0EEENS1_30DynamicPersistentTileSchedulerILi128ELi128ELb1ELb1ELb0EEEEEEEEEvNT_6ParamsE,@"STO_CUDA_ENTRY STV_DEFAULT"
_ZN7cutlass13device_kernelIN5flash19enable_sm80_to_sm89INS1_16FlashAttnFwdSm80INS1_25CollectiveMainloopFwdSm80ILi4ELi1ELb0EN4cute5tupleIJNS5_1CILi128EEENS7_ILi112EEENS7_ILi64EEEEEELi64ENS_6half_tEfNS_4arch4Sm80ELb1ELb0ELb0ELb0ELb1ELb0ELb1ELb1EEENS1_21CollectiveEpilogueFwdINS6_IJS8_SA_S9_EEENS6_IJNS7_ILi1EEESI_SI_EEESC_SE_Li128ELb0ELb1ELb1ELb0EEENS1_30DynamicPersistentTileSchedulerILi128ELi128ELb1ELb1ELb0EEEEEEEEEvNT_6ParamsE:
[----:B------:R-:W-:Y:S01]  /*0000*/  LDC R1, c[0x0][0x28] ;  /* 0x00000a00ff017b82 */ /* 0x000fe20000000800 */
[----:B------:R-:W-:Y:S05]  /*0010*/  EXIT ;  /* 0x000000000000794d */ /* 0x000fea0003800000 */
.L_x_15:
        /* <DEDUP_REMOVED lines=14> */
.L_x_33:


//--------------------- .text._ZN7cutlass13device_kernelIN5flash19enable_sm80_to_sm89INS1_16FlashAttnFwdSm80INS1_25CollectiveMainloopFwdSm80ILi4ELi1ELb0EN4cute5tupleIJNS5_1CILi128EEENS7_ILi80EEENS7_ILi64EEEEEELi64ENS_6half_tEfNS_4arch4Sm80ELb1ELb0ELb0ELb1ELb1ELb0ELb1ELb1EEENS1_21CollectiveEpilogueFwdINS6_IJS8_SA_S9_EEENS6_IJNS7_ILi1EEESI_SI_EEESC_SE_Li128ELb1ELb1ELb1ELb0EEENS1_36VarlenDynamicPersistentTileSchedulerILi128ELi80ELi128ELi128ELb1ELb1ELb0ELb1ELb1ELb1EEEEEEEEEvNT_6ParamsE --------------------------
	.section	.text._ZN7cutlass13device_kernelIN5flash19enable_sm80_to_sm89INS1_16FlashAttnFwdSm80INS1_25CollectiveMainloopFwdSm80ILi4ELi1ELb0EN4cute5tupleIJNS5_1CILi128EEENS7_ILi80EEENS7_ILi64EEEEEELi64ENS_6half_tEfNS_4arch4Sm80ELb1ELb0ELb0ELb1ELb1ELb0ELb1ELb1EEENS1_21CollectiveEpilogueFwdINS6_IJS8_SA_S9_EEENS6_IJNS7_ILi1EEESI_SI_EEESC_SE_Li128ELb1ELb1ELb1ELb0EEENS1_36VarlenDynamicPersistentTileSchedulerILi128ELi80ELi128ELi128ELb1ELb1ELb0ELb1ELb1ELb1EEEEEEEEEvNT_6ParamsE,"ax",@progbits
	.align	128
.text._ZN7cutlass13device_kernelIN5flash19enable_sm80_to_sm89INS1_16FlashAttnFwdSm80INS1_25CollectiveMainloopFwdSm80ILi4ELi1ELb0EN4cute5tupleIJNS5_1CILi128EEENS7_ILi80EEENS7_ILi64EEEEEELi64ENS_6half_tEfNS_4arch4Sm80ELb1ELb0ELb0ELb1ELb1ELb0ELb1ELb1EEENS1_21CollectiveEpilogueFwdINS6_IJS8_SA_S9_EEENS6_IJNS7_ILi1EEESI_SI_EEESC_SE_Li128ELb1ELb1ELb1ELb0EEENS1_36VarlenDynamicPersistentTileSchedulerILi128ELi80ELi128ELi128ELb1ELb1ELb0ELb1ELb1ELb1EEEEEEEEEvNT_6ParamsE:
        .type           _ZN7cutlass13device_kernelIN5flash19enable_sm80_to_sm89INS1_16FlashAttnFwdSm80INS1_25CollectiveMainloopFwdSm80ILi4ELi1ELb0EN4cute5tupleIJNS5_1CILi128EEENS7_ILi80EEENS7_ILi64EEEEEELi64ENS_6half_tEfNS_4arch4Sm80ELb1ELb0ELb0ELb1ELb1ELb0ELb1ELb1EEENS1_21CollectiveEpilogueFwdINS6_IJS8_SA_S9_EEENS6_IJNS7_ILi1EEESI_SI_EEESC_SE_Li128ELb1ELb1ELb1ELb0EEENS1_36VarlenDynamicPersistentTileSchedulerILi128ELi80ELi128ELi128ELb1ELb1ELb0ELb1ELb1ELb1EEEEEEEEEvNT_6ParamsE,@function
        .size           _ZN7cutlass13device_kernelIN5flash19enable_sm80_to_sm89INS1_16FlashAttnFwdSm80INS1_25CollectiveMainloopFwdSm80ILi4ELi1ELb0EN4cute5tupleIJNS5_1CILi128EEENS7_ILi80EEENS7_ILi64EEEEEELi64ENS_6half_tEfNS_4arch4Sm80ELb1ELb0ELb0ELb1ELb1ELb0ELb1ELb1EEENS1_21CollectiveEpilogueFwdINS6_IJS8_SA_S9_EEENS6_IJNS7_ILi1EEESI_SI_EEESC_SE_Li128ELb1ELb1ELb1ELb0EEENS1_36VarlenDynamicPersistentTileSchedulerILi128ELi80ELi128ELi128ELb1ELb1ELb0ELb1ELb1ELb1EEEEEEEEEvNT_6ParamsE,(.L_x_34 - _ZN7cutlass13device_kernelIN5flash19enable_sm80_to_sm89INS1_16FlashAttnFwdSm80INS1_25CollectiveMainloopFwdSm80ILi4ELi1ELb0EN4cute5tupleIJNS5_1CILi128EEENS7_ILi80EEENS7_ILi64EEEEEELi64ENS_6half_tEfNS_4arch4Sm80ELb1ELb0ELb0ELb1ELb1ELb0ELb1ELb1EEENS1_21CollectiveEpilogueFwdINS6_IJS8_SA_S9_EEENS6_IJNS7_ILi1EEESI_SI_EEESC_SE_Li128ELb1ELb1ELb1ELb0EEENS1_36VarlenDynamicPersistentTileSchedulerILi128ELi80ELi128ELi128ELb1ELb1ELb0ELb1ELb1ELb1EEEEEEEEEvNT_6ParamsE)
        .other          _ZN7cutlass13device_kernelIN5flash19enable_sm80_to_sm89INS1_16FlashAttnFwdSm80INS1_25CollectiveMainloopFwdSm80ILi4ELi1ELb0EN4cute5tupleIJNS5_1CILi128EEENS7_ILi80EEENS7_ILi64EEEEEELi64ENS_6half_tEfNS_4arch4Sm80ELb1ELb0ELb0ELb1ELb1ELb0ELb1ELb1EEENS1_21CollectiveEpilogueFwdINS6_IJS8_SA_S9_EEENS6_IJNS7_ILi1EEESI_SI_EEESC_SE_Li128ELb1ELb1ELb1ELb0EEENS1_36VarlenDynamicPersistentTileSchedulerILi128ELi80ELi128ELi128ELb1ELb1ELb0ELb1ELb1ELb1EEEEEEEEEvNT_6ParamsE,@"STO_CUDA_ENTRY STV_DEFAULT"
_ZN7cutlass13device_kernelIN5flash19enable_sm80_to_sm89INS1_16FlashAttnFwdSm80INS1_25CollectiveMainloopFwdSm80ILi4ELi1ELb0EN4cute5tupleIJNS5_1CILi128EEENS7_ILi80EEENS7_ILi64EEEEEELi64ENS_6half_tEfNS_4arch4Sm80ELb1ELb0ELb0ELb1ELb1ELb0ELb1ELb1EEENS1_21CollectiveEpilogueFwdINS6_IJS8_SA_S9_EEENS6_IJNS7_ILi1EEESI_SI_EEESC_SE_Li128ELb1ELb1ELb1ELb0EEENS1_36VarlenDynamicPersistentTileSchedulerILi128ELi80ELi128ELi128ELb1ELb1ELb0ELb1ELb1ELb1EEEEEEEEEvNT_6ParamsE:
[----:B------:R-:W-:Y:S01]  /*0000*/  LDC R1, c[0x0][0x28] ;  /* 0x00000a00ff017b82 */ /* 0x000fe20000000800 */
[----:B------:R-:W-:Y:S05]  /*0010*/  EXIT ;  /* 0x000000000000794d */ /* 0x000fea0003800000 */
.L_x_16:
        /* <DEDUP_REMOVED lines=14> */
.L_x_34:


//--------------------- .text._ZN7cutlass13device_kernelIN5flash19enable_sm80_to_sm89INS1_16FlashAttnFwdSm80INS1_25CollectiveMainloopFwdSm80ILi4ELi1ELb0EN4cute5tupleIJNS5_1CILi128EEENS7_ILi80EEENS7_ILi64EEEEEELi64ENS_6half_tEfNS_4arch4Sm80ELb1ELb0ELb0ELb1ELb1ELb1ELb1ELb1EEENS1_21CollectiveEpilogueFwdINS6_IJS8_SA_S9_EEENS6_IJNS7_ILi1EEESI_SI_EEESC_SE_Li128ELb1ELb1ELb1ELb0EEENS1_36VarlenDynamicPersistentTileSchedulerILi128ELi80ELi128ELi128ELb1ELb1ELb0ELb1ELb1ELb1EEEEEEEEEvNT_6ParamsE --------------------------
	.section	.text._ZN7cutlass13device_kernelIN5flash19enable_sm80_to_sm89INS1_16FlashAttnFwdSm80INS1_25CollectiveMainloopFwdSm80ILi4ELi1ELb0EN4cute5tupleIJNS5_1CILi128EEENS7_ILi80EEENS7_ILi64EEEEEELi64ENS_6half_tEfNS_4arch4Sm80ELb1ELb0ELb0ELb1ELb1ELb1ELb1ELb1EEENS1_21CollectiveEpilogueFwdINS6_IJS8_SA_S9_EEENS6_IJNS7_ILi1EEESI_SI_EEESC_SE_Li128ELb1ELb1ELb1ELb0EEENS1_36VarlenDynamicPersistentTileSchedulerILi128ELi80ELi128ELi128ELb1ELb1ELb0ELb1ELb1ELb1EEEEEEEEEvNT_6ParamsE,"ax",@progbits
	.align	128
.text._ZN7cutlass13device_kernelIN5flash19enable_sm80_to_sm89INS1_16FlashAttnFwdSm80INS1_25CollectiveMainloopFwdSm80ILi4ELi1ELb0EN4cute5tupleIJNS5_1CILi128EEENS7_ILi80EEENS7_ILi64EEEEEELi64ENS_6half_tEfNS_4arch4Sm80ELb1ELb0ELb0ELb1ELb1ELb1ELb1ELb1EEENS1_21CollectiveEpilogueFwdINS6_IJS8_SA_S9_EEENS6_IJNS7_ILi1EEESI_SI_EEESC_SE_Li128ELb1ELb1ELb1ELb0EEENS1_36VarlenDynamicPersistentTileSchedulerILi128ELi80ELi128ELi128ELb1ELb1ELb0ELb1ELb1ELb1EEEEEEEEEvNT_6ParamsE:
        .type           _ZN7cutlass13device_kernelIN5flash19enable_sm80_to_sm89INS1_16FlashAttnFwdSm80INS1_25CollectiveMainloopFwdSm80ILi4ELi1ELb0EN4cute5tupleIJNS5_1CILi128EEENS7_ILi80EEENS7_ILi64EEEEEELi64ENS_6half_tEfNS_4arch4Sm80ELb1ELb0ELb0ELb1ELb1ELb1ELb1ELb1EEENS1_21CollectiveEpilogueFwdINS6_IJS8_SA_S9_EEENS6_IJNS7_ILi1EEESI_SI_EEESC_SE_Li128ELb1ELb1ELb1ELb0EEENS1_36VarlenDynamicPersistentTileSchedulerILi128ELi80ELi128ELi128ELb1ELb1ELb0ELb1ELb1ELb1EEEEEEEEEvNT_6ParamsE,@function
        .size           _ZN7cutlass13device_kernelIN5flash19enable_sm80_to_sm89INS1_16FlashAttnFwdSm80INS1_25CollectiveMainloopFwdSm80ILi4ELi1ELb0EN4cute5tupleIJNS5_1CILi128EEENS7_ILi80EEENS7_ILi64EEEEEELi64ENS_6half_tEfNS_4arch4Sm80ELb1ELb0ELb0ELb1ELb1ELb1ELb1ELb1EEENS1_21CollectiveEpilogueFwdINS6_IJS8_SA_S9_EEENS6_IJNS7_ILi1EEESI_SI_EEESC_SE_Li128ELb1ELb1ELb1ELb0EEENS1_36VarlenDynamicPersistentTileSchedulerILi128ELi80ELi128ELi128ELb1ELb1ELb0ELb1ELb1ELb1EEEEEEEEEvNT_6ParamsE,(.L_x_35 - _ZN7cutlass13device_kernelIN5flash19enable_sm80_to_sm89INS1_16FlashAttnFwdSm80INS1_25CollectiveMainloopFwdSm80ILi4ELi1ELb0EN4cute5tupleIJNS5_1CILi128EEENS7_ILi80EEENS7_ILi64EEEEEELi64ENS_6half_tEfNS_4arch4Sm80ELb1ELb0ELb0ELb1ELb1ELb1ELb1ELb1EEENS1_21CollectiveEpilogueFwdINS6_IJS8_SA_S9_EEENS6_IJNS7_ILi1EEESI_SI_EEESC_SE_Li128ELb1ELb1ELb1ELb0EEENS1_36VarlenDynamicPersistentTileSchedulerILi128ELi80ELi128ELi128ELb1ELb1ELb0ELb1ELb1ELb1EEEEEEEEEvNT_6ParamsE)
        .other          _ZN7cutlass13device_kernelIN5flash19enable_sm80_to_sm89INS1_16FlashAttnFwdSm80INS1_25CollectiveMainloopFwdSm80ILi4ELi1ELb0EN4cute5tupleIJNS5_1CILi128EEENS7_ILi80EEENS7_ILi64EEEEEELi64ENS_6half_tEfNS_4arch4Sm80ELb1ELb0ELb0ELb1ELb1ELb1ELb1ELb1EEENS1_21CollectiveEpilogueFwdINS6_IJS8_SA_S9_EEENS6_IJNS7_ILi1EEESI_SI_EEESC_SE_Li128ELb1ELb1ELb1ELb0EEENS1_36VarlenDynamicPersistentTileSchedulerILi128ELi80ELi128ELi128ELb1ELb1ELb0ELb1ELb1ELb1EEEEEEEEEvNT_6ParamsE,@"STO_CUDA_ENTRY STV_DEFAULT"
_ZN7cutlass13device_kernelIN5flash19enable_sm80_to_sm89INS1_16FlashAttnFwdSm80INS1_25CollectiveMainloopFwdSm80ILi4ELi1ELb0EN4cute5tupleIJNS5_1CILi128EEENS7_ILi80EEENS7_ILi64EEEEEELi64ENS_6half_tEfNS_4arch4Sm80ELb1ELb0ELb0ELb1ELb1ELb1ELb1ELb1EEENS1_21CollectiveEpilogueFwdINS6_IJS8_SA_S9_EEENS6_IJNS7_ILi1EEESI_SI_EEESC_SE_Li128ELb1ELb1ELb1ELb0EEENS1_36VarlenDynamicPersistentTileSchedulerILi128ELi80ELi128ELi128ELb1ELb1ELb0ELb1ELb1ELb1EEEEEEEEEvNT_6ParamsE:
[----:B------:R-:W-:Y:S01]  /*0000*/  LDC R1, c[0x0][0x28] ;  /* 0x00000a00ff017b82 */ /* 0x000fe20000000800 */
[----:B------:R-:W-:Y:S05]  /*0010*/  EXIT ;  /* 0x000000000000794d */ /* 0x000fea0003800000 */
.L_x_17:
        /* <DEDUP_REMOVED lines=14> */
.L_x_35:


//--------------------- .nv.shared.reserved.0     --------------------------
	.section	.nv.shared.reserved.0,"aw",@nobits
	.weak		__nv_reservedSMEM_offset_0_alias
	.size		__nv_reservedSMEM_offset_0_alias, 0, 0
	.other		__nv_reservedSMEM_offset_0_alias,@"STO_CUDA_RESERVED_SHARED STV_DEFAULT"
__nv_reservedSMEM_offset_0_alias:
	.zero		0


//--------------------- .nv.global                --------------------------
	.section	.nv.global,"aw",@nobits
.nv.global:
	.type		_ZN88_INTERNAL_2b931cf9_52_flash_fwd_hdim64_fp16_paged_split_softcapall_sm80_cu_ef95aea4_45784cute1_E,@object
	.size		_ZN88_INTERNAL_2b931cf9_52_flash_fwd_hdim64_fp16_paged_split_softcapall_sm80_cu_ef95aea4_45784cute1_E,(_ZN88_INTERNAL_2b931cf9_52_flash_fwd_hdim64_fp16_paged_split_softcapall_sm80_cu_ef95aea4_45784cuda3std3__45__cpo6cbeginE - _ZN88_INTERNAL_2b931cf9_52_flash_fwd_hdim64_fp16_paged_split_softcapall_sm80_cu_ef95aea4_45784cute1_E)
_ZN88_INTERNAL_2b931cf9_52_flash_fwd_hdim64_fp16_paged_split_softcapall_sm80_cu_ef95aea4_45784cute1_E:
	.zero		1
	.type		_ZN88_INTERNAL_2b931cf9_52_flash_fwd_hdim64_fp16_paged_split_softcapall_sm80_cu_ef95aea4_45784cuda3std3__45__cpo6cbeginE,@object
	.size		_ZN88_INTERNAL_2b931cf9_52_flash_fwd_hdim64_fp16_paged_split_softcapall_sm80_cu_ef95aea4_45784cuda3std3__45__cpo6cbeginE,(_ZN88_INTERNAL_2b931cf9_52_flash_fwd_hdim64_fp16_paged_split_softcapall_sm80_cu_ef95aea4_45784cuda3std3__48in_placeE - _ZN88_INTERNAL_2b931cf9_52_flash_fwd_hdim64_fp16_paged_split_softcapall_sm80_cu_ef95aea4_45784cuda3std3__45__cpo6cbeginE)
_ZN88_INTERNAL_2b931cf9_52_flash_fwd_hdim64_fp16_paged_split_softcapall_sm80_cu_ef95aea4_45784cuda3std3__45__cpo6cbeginE:
	.zero		1
	.type		_ZN88_INTERNAL_2b931cf9_52_flash_fwd_hdim64_fp16_paged_split_softcapall_sm80_cu_ef95aea4_45784cuda3std3__48in_placeE,@object
	.size		_ZN88_INTERNAL_2b931cf9_52_flash_fwd_hdim64_fp16_paged_split_softcapall_sm80_cu_ef95aea4_45784cuda3std3__48in_placeE,(_ZN88_INTERNAL_2b931cf9_52_flash_fwd_hdim64_fp16_paged_split_softcapall_sm80_cu_ef95aea4_45784cuda3std6ranges3__45__cpo9iter_moveE - _ZN88_INTERNAL_2b931cf9_52_flash_fwd_hdim64_fp16_paged_split_softcapall_sm80_cu_ef95aea4_45784cuda3std3__48in_placeE)
_ZN88_INTERNAL_2b931cf9_52_flash_fwd_hdim64_fp16_paged_split_softcapall_sm80_cu_ef95aea4_45784cuda3std3__48in_placeE:
	.zero		1
	.type		_ZN88_INTERNAL_2b931cf9_52_flash_fwd_hdim64_fp16_paged_split_softcapall_sm80_cu_ef95aea4_45784cuda3std6ranges3__45__cpo9iter_moveE,@object
	.size		_ZN88_INTERNAL_2b931cf9_52_flash_fwd_hdim64_fp16_paged_split_softcapall_sm80_cu_ef95aea4_45784cuda3std6ranges3__45__cpo9iter_moveE,(_ZN88_INTERNAL_2b931cf9_52_flash_fwd_hdim64_fp16_paged_split_softcapall_sm80_cu_ef95aea4_45784cuda3std3__45__cpo5beginE - _ZN88_INTERNAL_2b931cf9_52_flash_fwd_hdim64_fp16_paged_split_softcapall_sm80_cu_ef95aea4_45784cuda3std6ranges3__45__cpo9iter_moveE)
_ZN88_INTERNAL_2b931cf9_52_flash_fwd_hdim64_fp16_paged_split_softcapall_sm80_cu_ef95aea4_45784cuda3std6ranges3__45__cpo9iter_moveE:
	.zero		1
	.type		_ZN88_INTERNAL_2b931cf9_52_flash_fwd_hdim64_fp16_paged_split_softcapall_sm80_cu_ef95aea4_45784cuda3std3__45__cpo5beginE,@object
	.size		_ZN88_INTERNAL_2b931cf9_52_flash_fwd_hdim64_fp16_paged_split_softcapall_sm80_cu_ef95aea4_45784cuda3std3__45__cpo5beginE,(_ZN88_INTERNAL_2b931cf9_52_flash_fwd_hdim64_fp16_paged_split_softcapall_sm80_cu_ef95aea4_45784cuda3std3__490_GLOBAL__N__2b931cf9_52_flash_fwd_hdim64_fp16_paged_split_softcapall_sm80_cu_ef95aea4_45786ignoreE - _ZN88_INTERNAL_2b931cf9_52_flash_fwd_hdim64_fp16_paged_split_softcapall_sm80_cu_ef95aea4_45784cuda3std3__45__cpo5beginE)
_ZN88_INTERNAL_2b931cf9_52_flash_fwd_hdim64_fp16_paged_split_softcapall_sm80_cu_ef95aea4_45784cuda3std3__45__cpo5beginE:
	.zero		1
	.type		_ZN88_INTERNAL_2b931cf9_52_flash_fwd_hdim64_fp16_paged_split_softcapall_sm80_cu_ef95aea4_45784cuda3std3__490_GLOBAL__N__2b931cf9_52_flash_fwd_hdim64_fp16_paged_split_softcapall_sm80_cu_ef95aea4_45786ignoreE,@object
	.size		_ZN88_INTERNAL_2b931cf9_52_flash_fwd_hdim64_fp16_paged_split_softcapall_sm80_cu_ef95aea4_45784cuda3std3__490_GLOBAL__N__2b931cf9_52_flash_fwd_hdim64_fp16_paged_split_softcapall_sm80_cu_ef95aea4_45786ignoreE,(_ZN88_INTERNAL_2b931cf9_52_flash_fwd_hdim64_fp16_paged_split_softcapall_sm80_cu_ef95aea4_45784cute7productE - _ZN88_INTERNAL_2b931cf9_52_flash_fwd_hdim64_fp16_paged_split_softcapall_sm80_cu_ef95aea4_45784cuda3std3__490_GLOBAL__N__2b931cf9_52_flash_fwd_hdim64_fp16_paged_split_softcapall_sm80_cu_ef95aea4_45786ignoreE)
_ZN88_INTERNAL_2b931cf9_52_flash_fwd_hdim64_fp16_paged_split_softcapall_sm80_cu_ef95aea4_45784cuda3std3__490_GLOBAL__N__2b931cf9_52_flash_fwd_hdim64_fp16_paged_split_softcapall_sm80_cu_ef95aea4_45786ignoreE:
	.zero		1
	.type		_ZN88_INTERNAL_2b931cf9_52_flash_fwd_hdim64_fp16_paged_split_softcapall_sm80_cu_ef95aea4_45784cute7productE,@object
	.size		_ZN88_INTERNAL_2b931cf9_52_flash_fwd_hdim64_fp16_paged_split_softcapall_sm80_cu_ef95aea4_45784cute7productE,(_ZN88_INTERNAL_2b931cf9_52_flash_fwd_hdim64_fp16_paged_split_softcapall_sm80_cu_ef95aea4_45784cuda3std3__45__cpo3endE - _ZN88_INTERNAL_2b931cf9_52_flash_fwd_hdim64_fp16_paged_split_softcapall_sm80_cu_ef95aea4_45784cute7productE)
_ZN88_INTERNAL_2b931cf9_52_flash_fwd_hdim64_fp16_paged_split_softcapall_sm80_cu_ef95aea4_45784cute7productE:
	.zero		1
	.type		_ZN88_INTERNAL_2b931cf9_52_flash_fwd_hdim64_fp16_paged_split_softcapall_sm80_cu_ef95aea4_45784cuda3std3__45__cpo3endE,@object
	.size		_ZN88_INTERNAL_2b931cf9_52_flash_fwd_hdim64_fp16_paged_split_softcapall_sm80_cu_ef95aea4_45784cuda3std3__45__cpo3endE,(_ZN88_INTERNAL_2b931cf9_52_flash_fwd_hdim64_fp16_paged_split_softcapall_sm80_cu_ef95aea4_45784cuda3std3__419piecewise_constructE - _ZN88_INTERNAL_2b931cf9_52_flash_fwd_hdim64_fp16_paged_split_softcapall_sm80_cu_ef95aea4_45784cuda3std3__45__cpo3endE)
_ZN88_INTERNAL_2b931cf9_52_flash_fwd_hdim64_fp16_paged_split_softcapall_sm80_cu_ef95aea4_45784cuda3std3__45__cpo3endE:
	.zero		1
	.type		_ZN88_INTERNAL_2b931cf9_52_flash_fwd_hdim64_fp16_paged_split_softcapall_sm80_cu_ef95aea4_45784cuda3std3__419piecewise_constructE,@object
	.size		_ZN88_INTERNAL_2b931cf9_52_flash_fwd_hdim64_fp16_paged_split_softcapall_sm80_cu_ef95aea4_45784cuda3std3__419piecewise_constructE,(_ZN88_INTERNAL_2b931cf9_52_flash_fwd_hdim64_fp16_paged_split_softcapall_sm80_cu_ef95aea4_45784cuda3std3__45__cpo4cendE - _ZN88_INTERNAL_2b931cf9_52_flash_fwd_hdim64_fp16_paged_split_softcapall_sm80_cu_ef95aea4_45784cuda3std3__419piecewise_constructE)
_ZN88_INTERNAL_2b931cf9_52_flash_fwd_hdim64_fp16_paged_split_softcapall_sm80_cu_ef95aea4_45784cuda3std3__419piecewise_constructE:
	.zero		1
	.type		_ZN88_INTERNAL_2b931cf9_52_flash_fwd_hdim64_fp16_paged_split_softcapall_sm80_cu_ef95aea4_45784cuda3std3__45__cpo4cendE,@object
	.size		_ZN88_INTERNAL_2b931cf9_52_flash_fwd_hdim64_fp16_paged_split_softcapall_sm80_cu_ef95aea4_45784cuda3std3__45__cpo4cendE,(_ZN88_INTERNAL_2b931cf9_52_flash_fwd_hdim64_fp16_paged_split_softcapall_sm80_cu_ef95aea4_45784cuda3std6ranges3__45__cpo4swapE - _ZN88_INTERNAL_2b931cf9_52_flash_fwd_hdim64_fp16_paged_split_softcapall_sm80_cu_ef95aea4_45784cuda3std3__45__cpo4cendE)
_ZN88_INTERNAL_2b931cf9_52_flash_fwd_hdim64_fp16_paged_split_softcapall_sm80_cu_ef95aea4_45784cuda3std3__45__cpo4cendE:
	.zero		1
	.type		_ZN88_INTERNAL_2b931cf9_52_flash_fwd_hdim64_fp16_paged_split_softcapall_sm80_cu_ef95aea4_45784cuda3std6ranges3__45__cpo4swapE,@object
	.size		_ZN88_INTERNAL_2b931cf9_52_flash_fwd_hdim64_fp16_paged_split_softcapall_sm80_cu_ef95aea4_45784cuda3std6ranges3__45__cpo4swapE,(.L_7 - _ZN88_INTERNAL_2b931cf9_52_flash_fwd_hdim64_fp16_paged_split_softcapall_sm80_cu_ef95aea4_45784cuda3std6ranges3__45__cpo4swapE)
_ZN88_INTERNAL_2b931cf9_52_flash_fwd_hdim64_fp16_paged_split_softcapall_sm80_cu_ef95aea4_45784cuda3std6ranges3__45__cpo4swapE:
	.zero		1
.L_7:


//--------------------- .nv.constant0._ZN7cutlass13device_kernelIN5flash19enable_sm80_to_sm89INS1_16FlashAttnFwdSm80INS1_25CollectiveMainloopFwdSm80ILi4ELi1ELb0EN4cute5tupleIJNS5_1CILi128EEENS7_ILi112EEENS7_ILi64EEEEEELi64ENS_6half_tEfNS_4arch4Sm80ELb0ELb0ELb1ELb0ELb1ELb0ELb1ELb1EEENS1_21CollectiveEpilogueFwdINS6_IJS8_SA_S9_EEENS6_IJNS7_ILi1EEESI_SI_EEESC_SE_Li128ELb0ELb1ELb1ELb0EEENS1_19SingleTileSchedulerILb0ELb1ELb1ELi128EEEEEEEEEvNT_6ParamsE --------------------------
	.section	.nv.constant0._ZN7cutlass13device_kernelIN5flash19enable_sm80_to_sm89INS1_16FlashAttnFwdSm80INS1_25CollectiveMainloopFwdSm80ILi4ELi1ELb0EN4cute5tupleIJNS5_1CILi128EEENS7_ILi112EEENS7_ILi64EEEEEELi64ENS_6half_tEfNS_4arch4Sm80ELb0ELb0ELb1ELb0ELb1ELb0ELb1ELb1EEENS1_21CollectiveEpilogueFwdINS6_IJS8_SA_S9_EEENS6_IJNS7_ILi1EEESI_SI_EEESC_SE_Li128ELb0ELb1ELb1ELb0EEENS1_19SingleTileSchedulerILb0ELb1ELb1ELi128EEEEEEEEEvNT_6ParamsE,"a",@progbits
	.sectionflags	@""
	.align	4
.nv.constant0._ZN7cutlass13device_kernelIN5flash19enable_sm80_to_sm89INS1_16FlashAttnFwdSm80INS1_25CollectiveMainloopFwdSm80ILi4ELi1ELb0EN4cute5tupleIJNS5_1CILi128EEENS7_ILi112EEENS7_ILi64EEEEEELi64ENS_6half_tEfNS_4arch4Sm80ELb0ELb0ELb1ELb0ELb1ELb0ELb1ELb1EEENS1_21CollectiveEpilogueFwdINS6_IJS8_SA_S9_EEENS6_IJNS7_ILi1EEESI_SI_EEESC_SE_Li128ELb0ELb1ELb1ELb0EEENS1_19SingleTileSchedulerILb0ELb1ELb1ELi128EEEEEEEEEvNT_6ParamsE:
	.zero		1576


//--------------------- .nv.constant0._ZN7cutlass13device_kernelIN5flash19enable_sm80_to_sm89INS1_16FlashAttnFwdSm80INS1_25CollectiveMainloopFwdSm80ILi4ELi1ELb0EN4cute5tupleIJNS5_1CILi128EEENS7_ILi80EEENS7_ILi64EEEEEELi64ENS_6half_tEfNS_4arch4Sm80ELb0ELb0ELb1ELb1ELb1ELb0ELb1ELb1EEENS1_21CollectiveEpilogueFwdINS6_IJS8_SA_S9_EEENS6_IJNS7_ILi1EEESI_SI_EEESC_SE_Li128ELb1ELb1ELb1ELb0EEENS1_36VarlenDynamicPersistentTileSchedulerILi128ELi80ELi128ELi128ELb1ELb1ELb0ELb0ELb1ELb1EEEEEEEEEvNT_6ParamsE --------------------------
	.section	.nv.constant0._ZN7cutlass13device_kernelIN5flash19enable_sm80_to_sm89INS1_16FlashAttnFwdSm80INS1_25CollectiveMainloopFwdSm80ILi4ELi1ELb0EN4cute5tupleIJNS5_1CILi128EEENS7_ILi80EEENS7_ILi64EEEEEELi64ENS_6half_tEfNS_4arch4Sm80ELb0ELb0ELb1ELb1ELb1ELb0ELb1ELb1EEENS1_21CollectiveEpilogueFwdINS6_IJS8_SA_S9_EEENS6_IJNS7_ILi1EEESI_SI_EEESC_SE_Li128ELb1ELb1ELb1ELb0EEENS1_36VarlenDynamicPersistentTileSchedulerILi128ELi80ELi128ELi128ELb1ELb1ELb0ELb0ELb1ELb1EEEEEEEEEvNT_6ParamsE,"a",@progbits
	.sectionflags	@""
	.align	4
.nv.constant0._ZN7cutlass13device_kernelIN5flash19enable_sm80_to_sm89INS1_16FlashAttnFwdSm80INS1_25CollectiveMainloopFwdSm80ILi4ELi1ELb0EN4cute5tupleIJNS5_1CILi128EEENS7_ILi80EEENS7_ILi64EEEEEELi64ENS_6half_tEfNS_4arch4Sm80ELb0ELb0ELb1ELb1ELb1ELb0ELb1ELb1EEENS1_21CollectiveEpilogueFwdINS6_IJS8_SA_S9_EEENS6_IJNS7_ILi1EEESI_SI_EEESC_SE_Li128ELb1ELb1ELb1ELb0EEENS1_36VarlenDynamicPersistentTileSchedulerILi128ELi80ELi128ELi128ELb1ELb1ELb0ELb0ELb1ELb1EEEEEEEEEvNT_6ParamsE:
	.zero		1608


//--------------------- .nv.constant0._ZN7cutlass13device_kernelIN5flash19enable_sm80_to_sm89INS1_16FlashAttnFwdSm80INS1_25CollectiveMainloopFwdSm80ILi4ELi1ELb0EN4cute5tupleIJNS5_1CILi128EEENS7_ILi80EEENS7_ILi64EEEEEELi64ENS_6half_tEfNS_4arch4Sm80ELb0ELb0ELb1ELb1ELb1ELb1ELb1ELb1EEENS1_21CollectiveEpilogueFwdINS6_IJS8_SA_S9_EEENS6_IJNS7_ILi1EEESI_SI_EEESC_SE_Li128ELb1ELb1ELb1ELb0EEENS1_36VarlenDynamicPersistentTileSchedulerILi128ELi80ELi128ELi128ELb1ELb1ELb0ELb0ELb1ELb1EEEEEEEEEvNT_6ParamsE --------------------------
	.section	.nv.constant0._ZN7cutlass13device_kernelIN5flash19enable_sm80_to_sm89INS1_16FlashAttnFwdSm80INS1_25CollectiveMainloopFwdSm80ILi4ELi1ELb0EN4cute5tupleIJNS5_1CILi128EEENS7_ILi80EEENS7_ILi64EEEEEELi64ENS_6half_tEfNS_4arch4Sm80ELb0ELb0ELb1ELb1ELb1ELb1ELb1ELb1EEENS1_21CollectiveEpilogueFwdINS6_IJS8_SA_S9_EEENS6_IJNS7_ILi1EEESI_SI_EEESC_SE_Li128ELb1ELb1ELb1ELb0EEENS1_36VarlenDynamicPersistentTileSchedulerILi128ELi80ELi128ELi128ELb1ELb1ELb0ELb0ELb1ELb1EEEEEEEEEvNT_6ParamsE,"a",@progbits
	.sectionflags	@""
	.align	4
.nv.constant0._ZN7cutlass13device_kernelIN5flash19enable_sm80_to_sm89INS1_16FlashAttnFwdSm80INS1_25CollectiveMainloopFwdSm80ILi4ELi1ELb0EN4cute5tupleIJNS5_1CILi128EEENS7_ILi80EEENS7_ILi64EEEEEELi64ENS_6half_tEfNS_4arch4Sm80ELb0ELb0ELb1ELb1ELb1ELb1ELb1ELb1EEENS1_21CollectiveEpilogueFwdINS6_IJS8_SA_S9_EEENS6_IJNS7_ILi1EEESI_SI_EEESC_SE_Li128ELb1ELb1ELb1ELb0EEENS1_36VarlenDynamicPersistentTileSchedulerILi128ELi80ELi128ELi128ELb1ELb1ELb0ELb0ELb1ELb1EEEEEEEEEvNT_6ParamsE:
	.zero		1608


//--------------------- .nv.constant0._ZN7cutlass13device_kernelIN5flash19enable_sm80_to_sm89INS1_16FlashAttnFwdSm80INS1_25CollectiveMainloopFwdSm80ILi4ELi1ELb0EN4cute5tupleIJNS5_1CILi128EEENS7_ILi96EEENS7_ILi64EEEEEELi64ENS_6half_tEfNS_4arch4Sm80ELb0ELb1ELb1ELb0ELb1ELb0ELb1ELb1EEENS1_21CollectiveEpilogueFwdINS6_IJS8_SA_S9_EEENS6_IJNS7_ILi1EEESI_SI_EEESC_SE_Li128ELb0ELb1ELb1ELb0EEENS1_19SingleTileSchedulerILb0ELb1ELb1ELi128EEEEEEEEEvNT_6ParamsE --------------------------
	.section	.nv.constant0._ZN7cutlass13device_kernelIN5flash19enable_sm80_to_sm89INS1_16FlashAttnFwdSm80INS1_25CollectiveMainloopFwdSm80ILi4ELi1ELb0EN4cute5tupleIJNS5_1CILi128EEENS7_ILi96EEENS7_ILi64EEEEEELi64ENS_6half_tEfNS_4arch4Sm80ELb0ELb1ELb1ELb0ELb1ELb0ELb1ELb1EEENS1_21CollectiveEpilogueFwdINS6_IJS8_SA_S9_EEENS6_IJNS7_ILi1EEESI_SI_EEESC_SE_Li128ELb0ELb1ELb1ELb0EEENS1_19SingleTileSchedulerILb0ELb1ELb1ELi128EEEEEEEEEvNT_6ParamsE,"a",@progbits
	.sectionflags	@""
	.align	4
.nv.constant0._ZN7cutlass13device_kernelIN5flash19enable_sm80_to_sm89INS1_16FlashAttnFwdSm80INS1_25CollectiveMainloopFwdSm80ILi4ELi1ELb0EN4cute5tupleIJNS5_1CILi128EEENS7_ILi96EEENS7_ILi64EEEEEELi64ENS_6half_tEfNS_4arch4Sm80ELb0ELb1ELb1ELb0ELb1ELb0ELb1ELb1EEENS1_21CollectiveEpilogueFwdINS6_IJS8_SA_S9_EEENS6_IJNS7_ILi1EEESI_SI_EEESC_SE_Li128ELb0ELb1ELb1ELb0EEENS1_19SingleTileSchedulerILb0ELb1ELb1ELi128EEEEEEEEEvNT_6ParamsE:
	.zero		1576


//--------------------- .nv.constant0._ZN7cutlass13device_kernelIN5flash19enable_sm80_to_sm89INS1_16FlashAttnFwdSm80INS1_25CollectiveMainloopFwdSm80ILi4ELi1ELb0EN4cute5tupleIJNS5_1CILi128EEENS7_ILi80EEENS7_ILi64EEEEEELi64ENS_6half_tEfNS_4arch4Sm80ELb0ELb1ELb1ELb1ELb1ELb0ELb1ELb1EEENS1_21CollectiveEpilogueFwdINS6_IJS8_SA_S9_EEENS6_IJNS7_ILi1EEESI_SI_EEESC_SE_Li128ELb1ELb1ELb1ELb0EEENS1_36VarlenDynamicPersistentTileSchedulerILi128ELi80ELi128ELi128ELb1ELb1ELb0ELb1ELb0ELb1EEEEEEEEEvNT_6ParamsE --------------------------
	.section	.nv.constant0._ZN7cutlass13device_kernelIN5flash19enable_sm80_to_sm89INS1_16FlashAttnFwdSm80INS1_25CollectiveMainloopFwdSm80ILi4ELi1ELb0EN4cute5tupleIJNS5_1CILi128EEENS7_ILi80EEENS7_ILi64EEEEEELi64ENS_6half_tEfNS_4arch4Sm80ELb0ELb1ELb1ELb1ELb1ELb0ELb1ELb1EEENS1_21CollectiveEpilogueFwdINS6_IJS8_SA_S9_EEENS6_IJNS7_ILi1EEESI_SI_EEESC_SE_Li128ELb1ELb1ELb1ELb0EEENS1_36VarlenDynamicPersistentTileSchedulerILi128ELi80ELi128ELi128ELb1ELb1ELb0ELb1ELb0ELb1EEEEEEEEEvNT_6ParamsE,"a",@progbits
	.sectionflags	@""
	.align	4
.nv.constant0._ZN7cutlass13device_kernelIN5flash19enable_sm80_to_sm89INS1_16FlashAttnFwdSm80INS1_25CollectiveMainloopFwdSm80ILi4ELi1ELb0EN4cute5tupleIJNS5_1CILi128EEENS7_ILi80EEENS7_ILi64EEEEEELi64ENS_6half_tEfNS_4arch4Sm80ELb0ELb1ELb1ELb1ELb1ELb0ELb1ELb1EEENS1_21CollectiveEpilogueFwdINS6_IJS8_SA_S9_EEENS6_IJNS7_ILi1EEESI_SI_EEESC_SE_Li128ELb1ELb1ELb1ELb0EEENS1_36VarlenDynamicPersistentTileSchedulerILi128ELi80ELi128ELi128ELb1ELb1ELb0ELb1ELb0ELb1EEEEEEEEEvNT_6ParamsE:
	.zero		1608


//--------------------- .nv.constant0._ZN7cutlass13device_kernelIN5flash19enable_sm80_to_sm89INS1_16FlashAttnFwdSm80INS1_25CollectiveMainloopFwdSm80ILi4ELi1ELb0EN4cute5tupleIJNS5_1CILi128EEENS7_ILi80EEENS7_ILi64EEEEEELi64ENS_6half_tEfNS_4arch4Sm80ELb0ELb1ELb1ELb1ELb1ELb1ELb1ELb1EEENS1_21CollectiveEpilogueFwdINS6_IJS8_SA_S9_EEENS6_IJNS7_ILi1EEESI_SI_EEESC_SE_Li128ELb1ELb1ELb1ELb0EEENS1_36VarlenDynamicPersistentTileSchedulerILi128ELi80ELi128ELi128ELb1ELb1ELb0ELb1ELb0ELb1EEEEEEEEEvNT_6ParamsE --------------------------
	.section	.nv.constant0._ZN7cutlass13device_kernelIN5flash19enable_sm80_to_sm89INS1_16FlashAttnFwdSm80INS1_25CollectiveMainloopFwdSm80ILi4ELi1ELb0EN4cute5tupleIJNS5_1CILi128EEENS7_ILi80EEENS7_ILi64EEEEEELi64ENS_6half_tEfNS_4arch4Sm80ELb0ELb1ELb1ELb1ELb1ELb1ELb1ELb1EEENS1_21CollectiveEpilogueFwdINS6_IJS8_SA_S9_EEENS6_IJNS7_ILi1EEESI_SI_EEESC_SE_Li128ELb1ELb1ELb1ELb0EEENS1_36VarlenDynamicPersistentTileSchedulerILi128ELi80ELi128ELi128ELb1ELb1ELb0ELb1ELb0ELb1EEEEEEEEEvNT_6ParamsE,"a",@progbits
	.sectionflags	@""
	.align	4
.nv.constant0._ZN7cutlass13device_kernelIN5flash19enable_sm80_to_sm89INS1_16FlashAttnFwdSm80INS1_25CollectiveMainloopFwdSm80ILi4ELi1ELb0EN4cute5tupleIJNS5_1CILi128EEENS7_ILi80EEENS7_ILi64EEEEEELi64ENS_6half_tEfNS_4arch4Sm80ELb0ELb1ELb1ELb1ELb1ELb1ELb1ELb1EEENS1_21CollectiveEpilogueFwdINS6_IJS8_SA_S9_EEENS6_IJNS7_ILi1EEESI_SI_EEESC_SE_Li128ELb1ELb1ELb1ELb0EEENS1_36VarlenDynamicPersistentTileSchedulerILi128ELi80ELi128ELi128ELb1ELb1ELb0ELb1ELb0ELb1EEEEEEEEEvNT_6ParamsE:
	.zero		1608


//--------------------- .nv.constant0._ZN7cutlass13device_kernelIN5flash19enable_sm80_to_sm89INS1_16FlashAttnFwdSm80INS1_25CollectiveMainloopFwdSm80ILi4ELi1ELb0EN4cute5tupleIJNS5_1CILi128EEENS7_ILi112EEENS7_ILi64EEEEEELi64ENS_6half_tEfNS_4arch4Sm80ELb1ELb0ELb1ELb0ELb1ELb0ELb1ELb1EEENS1_21CollectiveEpilogueFwdINS6_IJS8_SA_S9_EEENS6_IJNS7_ILi1EEESI_SI_EEESC_SE_Li128ELb0ELb1ELb1ELb0EEENS1_30DynamicPersistentTileSchedulerILi128ELi128ELb1ELb1ELb0EEEEEEEEEvNT_6ParamsE --------------------------
	.section	.nv.constant0._ZN7cutlass13device_kernelIN5flash19enable_sm80_to_sm89INS1_16FlashAttnFwdSm80INS1_25CollectiveMainloopFwdSm80ILi4ELi1ELb0EN4cute5tupleIJNS5_1CILi128EEENS7_ILi112EEENS7_ILi64EEEEEELi64ENS_6half_tEfNS_4arch4Sm80ELb1ELb0ELb1ELb0ELb1ELb0ELb1ELb1EEENS1_21CollectiveEpilogueFwdINS6_IJS8_SA_S9_EEENS6_IJNS7_ILi1EEESI_SI_EEESC_SE_Li128ELb0ELb1ELb1ELb0EEENS1_30DynamicPersistentTileSchedulerILi128ELi128ELb1ELb1ELb0EEEEEEEEEvNT_6ParamsE,"a",@progbits
	.sectionflags	@""
	.align	4
.nv.constant0._ZN7cutlass13device_kernelIN5flash19enable_sm80_to_sm89INS1_16FlashAttnFwdSm80INS1_25CollectiveMainloopFwdSm80ILi4ELi1ELb0EN4cute5tupleIJNS5_1CILi128EEENS7_ILi112EEENS7_ILi64EEEEEELi64ENS_6half_tEfNS_4arch4Sm80ELb1ELb0ELb1ELb0ELb1ELb0ELb1ELb1EEENS1_21CollectiveEpilogueFwdINS6_IJS8_SA_S9_EEENS6_IJNS7_ILi1EEESI_SI_EEESC_SE_Li128ELb0ELb1ELb1ELb0EEENS1_30DynamicPersistentTileSchedulerILi128ELi128ELb1ELb1ELb0EEEEEEEEEvNT_6ParamsE:
	.zero		1592


//--------------------- .nv.constant0._ZN7cutlass13device_kernelIN5flash19enable_sm80_to_sm89INS1_16FlashAttnFwdSm80INS1_25CollectiveMainloopFwdSm80ILi4ELi1ELb0EN4cute5tupleIJNS5_1CILi128EEENS7_ILi80EEENS7_ILi64EEEEEELi64ENS_6half_tEfNS_4arch4Sm80ELb1ELb0ELb1ELb1ELb1ELb0ELb1ELb1EEENS1_21CollectiveEpilogueFwdINS6_IJS8_SA_S9_EEENS6_IJNS7_ILi1EEESI_SI_EEESC_SE_Li128ELb1ELb1ELb1ELb0EEENS1_36VarlenDynamicPersistentTileSchedulerILi128ELi80ELi128ELi128ELb1ELb1ELb0ELb1ELb1ELb1EEEEEEEEEvNT_6ParamsE --------------------------
	.section	.nv.constant0._ZN7cutlass13device_kernelIN5flash19enable_sm80_to_sm89INS1_16FlashAttnFwdSm80INS1_25CollectiveMainloopFwdSm80ILi4ELi1ELb0EN4cute5tupleIJNS5_1CILi128EEENS7_ILi80EEENS7_ILi64EEEEEELi64ENS_6half_tEfNS_4arch4Sm80ELb1ELb0ELb1ELb1ELb1ELb0ELb1ELb1EEENS1_21CollectiveEpilogueFwdINS6_IJS8_SA_S9_EEENS6_IJNS7_ILi1EEESI_SI_EEESC_SE_Li128ELb1ELb1ELb1ELb0EEENS1_36VarlenDynamicPersistentTileSchedulerILi128ELi80ELi128ELi128ELb1ELb1ELb0ELb1ELb1ELb1EEEEEEEEEvNT_6ParamsE,"a",@progbits
	.sectionflags	@""
	.align	4
.nv.constant0._ZN7cutlass13device_kernelIN5flash19enable_sm80_to_sm89INS1_16FlashAttnFwdSm80INS1_25CollectiveMainloopFwdSm80ILi4ELi1ELb0EN4cute5tupleIJNS5_1CILi128EEENS7_ILi80EEENS7_ILi64EEEEEELi64ENS_6half_tEfNS_4arch4Sm80ELb1ELb0ELb1ELb1ELb1ELb0ELb1ELb1EEENS1_21CollectiveEpilogueFwdINS6_IJS8_SA_S9_EEENS6_IJNS7_ILi1EEESI_SI_EEESC_SE_Li128ELb1ELb1ELb1ELb0EEENS1_36VarlenDynamicPersistentTileSchedulerILi128ELi80ELi128ELi128ELb1ELb1ELb0ELb1ELb1ELb1EEEEEEEEEvNT_6ParamsE:
	.zero		1608


//--------------------- .nv.constant0._ZN7cutlass13device_kernelIN5flash19enable_sm80_to_sm89INS1_16FlashAttnFwdSm80INS1_25CollectiveMainloopFwdSm80ILi4ELi1ELb0EN4cute5tupleIJNS5_1CILi128EEENS7_ILi80EEENS7_ILi64EEEEEELi64ENS_6half_tEfNS_4arch4Sm80ELb1ELb0ELb1ELb1ELb1ELb1ELb1ELb1EEENS1_21CollectiveEpilogueFwdINS6_IJS8_SA_S9_EEENS6_IJNS7_ILi1EEESI_SI_EEESC_SE_Li128ELb1ELb1ELb1ELb0EEENS1_36VarlenDynamicPersistentTileSchedulerILi128ELi80ELi128ELi128ELb1ELb1ELb0ELb1ELb1ELb1EEEEEEEEEvNT_6ParamsE --------------------------
	.section	.nv.constant0._ZN7cutlass13device_kernelIN5flash19enable_sm80_to_sm89INS1_16FlashAttnFwdSm80INS1_25CollectiveMainloopFwdSm80ILi4ELi1ELb0EN4cute5tupleIJNS5_1CILi128EEENS7_ILi80EEENS7_ILi64EEEEEELi64ENS_6half_tEfNS_4arch4Sm80ELb1ELb0ELb1ELb1ELb1ELb1ELb1ELb1EEENS1_21CollectiveEpilogueFwdINS6_IJS8_SA_S9_EEENS6_IJNS7_ILi1EEESI_SI_EEESC_SE_Li128ELb1ELb1ELb1ELb0EEENS1_36VarlenDynamicPersistentTileSchedulerILi128ELi80ELi128ELi128ELb1ELb1ELb0ELb1ELb1ELb1EEEEEEEEEvNT_6ParamsE,"a",@progbits
	.sectionflags	@""
	.align	4
.nv.constant0._ZN7cutlass13device_kernelIN5flash19enable_sm80_to_sm89INS1_16FlashAttnFwdSm80INS1_25CollectiveMainloopFwdSm80ILi4ELi1ELb0EN4cute5tupleIJNS5_1CILi128EEENS7_ILi80EEENS7_ILi64EEEEEELi64ENS_6half_tEfNS_4arch4Sm80ELb1ELb0ELb1ELb1ELb1ELb1ELb1ELb1EEENS1_21CollectiveEpilogueFwdINS6_IJS8_SA_S9_EEENS6_IJNS7_ILi1EEESI_SI_EEESC_SE_Li128ELb1ELb1ELb1ELb0EEENS1_36VarlenDynamicPersistentTileSchedulerILi128ELi80ELi128ELi128ELb1ELb1ELb0ELb1ELb1ELb1EEEEEEEEEvNT_6ParamsE:
	.zero		1608


//--------------------- .nv.constant0._ZN7cutlass13device_kernelIN5flash19enable_sm80_to_sm89INS1_16FlashAttnFwdSm80INS1_25CollectiveMainloopFwdSm80ILi4ELi1ELb0EN4cute5tupleIJNS5_1CILi128EEENS7_ILi112EEENS7_ILi64EEEEEELi64ENS_6half_tEfNS_4arch4Sm80ELb0ELb0ELb0ELb0ELb1ELb0ELb1ELb1EEENS1_21CollectiveEpilogueFwdINS6_IJS8_SA_S9_EEENS6_IJNS7_ILi1EEESI_SI_EEESC_SE_Li128ELb0ELb1ELb1ELb0EEENS1_19SingleTileSchedulerILb0ELb1ELb1ELi128EEEEEEEEEvNT_6ParamsE --------------------------
	.section	.nv.constant0._ZN7cutlass13device_kernelIN5flash19enable_sm80_to_sm89INS1_16FlashAttnFwdSm80INS1_25CollectiveMainloopFwdSm80ILi4ELi1ELb0EN4cute5tupleIJNS5_1CILi128EEENS7_ILi112EEENS7_ILi64EEEEEELi64ENS_6half_tEfNS_4arch4Sm80ELb0ELb0ELb0ELb0ELb1ELb0ELb1ELb1EEENS1_21CollectiveEpilogueFwdINS6_IJS8_SA_S9_EEENS6_IJNS7_ILi1EEESI_SI_EEESC_SE_Li128ELb0ELb1ELb1ELb0EEENS1_19SingleTileSchedulerILb0ELb1ELb1ELi128EEEEEEEEEvNT_6ParamsE,"a",@progbits
	.sectionflags	@""
	.align	4
.nv.constant0._ZN7cutlass13device_kernelIN5flash19enable_sm80_to_sm89INS1_16FlashAttnFwdSm80INS1_25CollectiveMainloopFwdSm80ILi4ELi1ELb0EN4cute5tupleIJNS5_1CILi128EEENS7_ILi112EEENS7_ILi64EEEEEELi64ENS_6half_tEfNS_4arch4Sm80ELb0ELb0ELb0ELb0ELb1ELb0ELb1ELb1EEENS1_21CollectiveEpilogueFwdINS6_IJS8_SA_S9_EEENS6_IJNS7_ILi1EEESI_SI_EEESC_SE_Li128ELb0ELb1ELb1ELb0EEENS1_19SingleTileSchedulerILb0ELb1ELb1ELi128EEEEEEEEEvNT_6ParamsE:
	.zero		1576


//--------------------- .nv.constant0._ZN7cutlass13device_kernelIN5flash19enable_sm80_to_sm89INS1_16FlashAttnFwdSm80INS1_25CollectiveMainloopFwdSm80ILi4ELi1ELb0EN4cute5tupleIJNS5_1CILi128EEENS7_ILi80EEENS7_ILi64EEEEEELi64ENS_6half_tEfNS_4arch4Sm80ELb0ELb0ELb0ELb1ELb1ELb0ELb1ELb1EEENS1_21CollectiveEpilogueFwdINS6_IJS8_SA_S9_EEENS6_IJNS7_ILi1EEESI_SI_EEESC_SE_Li128ELb1ELb1ELb1ELb0EEENS1_36VarlenDynamicPersistentTileSchedulerILi128ELi80ELi128ELi128ELb1ELb1ELb0ELb0ELb1ELb1EEEEEEEEEvNT_6ParamsE --------------------------
	.section	.nv.constant0._ZN7cutlass13device_kernelIN5flash19enable_sm80_to_sm89INS1_16FlashAttnFwdSm80INS1_25CollectiveMainloopFwdSm80ILi4ELi1ELb0EN4cute5tupleIJNS5_1CILi128EEENS7_ILi80EEENS7_ILi64EEEEEELi64ENS_6half_tEfNS_4arch4Sm80ELb0ELb0ELb0ELb1ELb1ELb0ELb1ELb1EEENS1_21CollectiveEpilogueFwdINS6_IJS8_SA_S9_EEENS6_IJNS7_ILi1EEESI_SI_EEESC_SE_Li128ELb1ELb1ELb1ELb0EEENS1_36VarlenDynamicPersistentTileSchedulerILi128ELi80ELi128ELi128ELb1ELb1ELb0ELb0ELb1ELb1EEEEEEEEEvNT_6ParamsE,"a",@progbits
	.sectionflags	@""
	.align	4
.nv.constant0._ZN7cutlass13device_kernelIN5flash19enable_sm80_to_sm89INS1_16FlashAttnFwdSm80INS1_25CollectiveMainloopFwdSm80ILi4ELi1ELb0EN4cute5tupleIJNS5_1CILi128EEENS7_ILi80EEENS7_ILi64EEEEEELi64ENS_6half_tEfNS_4arch4Sm80ELb0ELb0ELb0ELb1ELb1ELb0ELb1ELb1EEENS1_21CollectiveEpilogueFwdINS6_IJS8_SA_S9_EEENS6_IJNS7_ILi1EEESI_SI_EEESC_SE_Li128ELb1ELb1ELb1ELb0EEENS1_36VarlenDynamicPersistentTileSchedulerILi128ELi80ELi128ELi128ELb1ELb1ELb0ELb0ELb1ELb1EEEEEEEEEvNT_6ParamsE:
	.zero		1608


//--------------------- .nv.constant0._ZN7cutlass13device_kernelIN5flash19enable_sm80_to_sm89INS1_16FlashAttnFwdSm80INS1_25CollectiveMainloopFwdSm80ILi4ELi1ELb0EN4cute5tupleIJNS5_1CILi128EEENS7_ILi80EEENS7_ILi64EEEEEELi64ENS_6half_tEfNS_4arch4Sm80ELb0ELb0ELb0ELb1ELb1ELb1ELb1ELb1EEENS1_21CollectiveEpilogueFwdINS6_IJS8_SA_S9_EEENS6_IJNS7_ILi1EEESI_SI_EEESC_SE_Li128ELb1ELb1ELb1ELb0EEENS1_36VarlenDynamicPersistentTileSchedulerILi128ELi80ELi128ELi128ELb1ELb1ELb0ELb0ELb1ELb1EEEEEEEEEvNT_6ParamsE --------------------------
	.section	.nv.constant0._ZN7cutlass13device_kernelIN5flash19enable_sm80_to_sm89INS1_16FlashAttnFwdSm80INS1_25CollectiveMainloopFwdSm80ILi4ELi1ELb0EN4cute5tupleIJNS5_1CILi128EEENS7_ILi80EEENS7_ILi64EEEEEELi64ENS_6half_tEfNS_4arch4Sm80ELb0ELb0ELb0ELb1ELb1ELb1ELb1ELb1EEENS1_21CollectiveEpilogueFwdINS6_IJS8_SA_S9_EEENS6_IJNS7_ILi1EEESI_SI_EEESC_SE_Li128ELb1ELb1ELb1ELb0EEENS1_36VarlenDynamicPersistentTileSchedulerILi128ELi80ELi128ELi128ELb1ELb1ELb0ELb0ELb1ELb1EEEEEEEEEvNT_6ParamsE,"a",@progbits
	.sectionflags	@""
	.align	4
.nv.constant0._ZN7cutlass13device_kernelIN5flash19enable_sm80_to_sm89INS1_16FlashAttnFwdSm80INS1_25CollectiveMainloopFwdSm80ILi4ELi1ELb0EN4cute5tupleIJNS5_1CILi128EEENS7_ILi80EEENS7_ILi64EEEEEELi64ENS_6half_tEfNS_4arch4Sm80ELb0ELb0ELb0ELb1ELb1ELb1ELb1ELb1EEENS1_21CollectiveEpilogueFwdINS6_IJS8_SA_S9_EEENS6_IJNS7_ILi1EEESI_SI_EEESC_SE_Li128ELb1ELb1ELb1ELb0EEENS1_36VarlenDynamicPersistentTileSchedulerILi128ELi80ELi128ELi128ELb1ELb1ELb0ELb0ELb1ELb1EEEEEEEEEvNT_6ParamsE:
	.zero		1608


//--------------------- .nv.constant0._ZN7cutlass13device_kernelIN5flash19enable_sm80_to_sm89INS1_16FlashAttnFwdSm80INS1_25CollectiveMainloopFwdSm80ILi4ELi1ELb0EN4cute5tupleIJNS5_1CILi128EEENS7_ILi96EEENS7_ILi64EEEEEELi64ENS_6half_tEfNS_4arch4Sm80ELb0ELb1ELb0ELb0ELb1ELb0ELb1ELb1EEENS1_21CollectiveEpilogueFwdINS6_IJS8_SA_S9_EEENS6_IJNS7_ILi1EEESI_SI_EEESC_SE_Li128ELb0ELb1ELb1ELb0EEENS1_19SingleTileSchedulerILb0ELb1ELb1ELi128EEEEEEEEEvNT_6ParamsE --------------------------
	.section	.nv.constant0._ZN7cutlass13device_kernelIN5flash19enable_sm80_to_sm89INS1_16FlashAttnFwdSm80INS1_25CollectiveMainloopFwdSm80ILi4ELi1ELb0EN4cute5tupleIJNS5_1CILi128EEENS7_ILi96EEENS7_ILi64EEEEEELi64ENS_6half_tEfNS_4arch4Sm80ELb0ELb1ELb0ELb0ELb1ELb0ELb1ELb1EEENS1_21CollectiveEpilogueFwdINS6_IJS8_SA_S9_EEENS6_IJNS7_ILi1EEESI_SI_EEESC_SE_Li128ELb0ELb1ELb1ELb0EEENS1_19SingleTileSchedulerILb0ELb1ELb1ELi128EEEEEEEEEvNT_6ParamsE,"a",@progbits
	.sectionflags	@""
	.align	4
.nv.constant0._ZN7cutlass13device_kernelIN5flash19enable_sm80_to_sm89INS1_16FlashAttnFwdSm80INS1_25CollectiveMainloopFwdSm80ILi4ELi1ELb0EN4cute5tupleIJNS5_1CILi128EEENS7_ILi96EEENS7_ILi64EEEEEELi64ENS_6half_tEfNS_4arch4Sm80ELb0ELb1ELb0ELb0ELb1ELb0ELb1ELb1EEENS1_21CollectiveEpilogueFwdINS6_IJS8_SA_S9_EEENS6_IJNS7_ILi1EEESI_SI_EEESC_SE_Li128ELb0ELb1ELb1ELb0EEENS1_19SingleTileSchedulerILb0ELb1ELb1ELi128EEEEEEEEEvNT_6ParamsE:
	.zero		1576


//--------------------- .nv.constant0._ZN7cutlass13device_kernelIN5flash19enable_sm80_to_sm89INS1_16FlashAttnFwdSm80INS1_25CollectiveMainloopFwdSm80ILi4ELi1ELb0EN4cute5tupleIJNS5_1CILi128EEENS7_ILi80EEENS7_ILi64EEEEEELi64ENS_6half_tEfNS_4arch4Sm80ELb0ELb1ELb0ELb1ELb1ELb0ELb1ELb1EEENS1_21CollectiveEpilogueFwdINS6_IJS8_SA_S9_EEENS6_IJNS7_ILi1EEESI_SI_EEESC_SE_Li128ELb1ELb1ELb1ELb0EEENS1_36VarlenDynamicPersistentTileSchedulerILi128ELi80ELi128ELi128ELb1ELb1ELb0ELb1ELb0ELb1EEEEEEEEEvNT_6ParamsE --------------------------
	.section	.nv.constant0._ZN7cutlass13device_kernelIN5flash19enable_sm80_to_sm89INS1_16FlashAttnFwdSm80INS1_25CollectiveMainloopFwdSm80ILi4ELi1ELb0EN4cute5tupleIJNS5_1CILi128EEENS7_ILi80EEENS7_ILi64EEEEEELi64ENS_6half_tEfNS_4arch4Sm80ELb0ELb1ELb0ELb1ELb1ELb0ELb1ELb1EEENS1_21CollectiveEpilogueFwdINS6_IJS8_SA_S9_EEENS6_IJNS7_ILi1EEESI_SI_EEESC_SE_Li128ELb1ELb1ELb1ELb0EEENS1_36VarlenDynamicPersistentTileSchedulerILi128ELi80ELi128ELi128ELb1ELb1ELb0ELb1ELb0ELb1EEEEEEEEEvNT_6ParamsE,"a",@progbits
	.sectionflags	@""
	.align	4
.nv.constant0._ZN7cutlass13device_kernelIN5flash19enable_sm80_to_sm89INS1_16FlashAttnFwdSm80INS1_25CollectiveMainloopFwdSm80ILi4ELi1ELb0EN4cute5tupleIJNS5_1CILi128EEENS7_ILi80EEENS7_ILi64EEEEEELi64ENS_6half_tEfNS_4arch4Sm80ELb0ELb1ELb0ELb1ELb1ELb0ELb1ELb1EEENS1_21CollectiveEpilogueFwdINS6_IJS8_SA_S9_EEENS6_IJNS7_ILi1EEESI_SI_EEESC_SE_Li128ELb1ELb1ELb1ELb0EEENS1_36VarlenDynamicPersistentTileSchedulerILi128ELi80ELi128ELi128ELb1ELb1ELb0ELb1ELb0ELb1EEEEEEEEEvNT_6ParamsE:
	.zero		1608


//--------------------- .nv.constant0._ZN7cutlass13device_kernelIN5flash19enable_sm80_to_sm89INS1_16FlashAttnFwdSm80INS1_25CollectiveMainloopFwdSm80ILi4ELi1ELb0EN4cute5tupleIJNS5_1CILi128EEENS7_ILi80EEENS7_ILi64EEEEEELi64ENS_6half_tEfNS_4arch4Sm80ELb0ELb1ELb0ELb1ELb1ELb1ELb1ELb1EEENS1_21CollectiveEpilogueFwdINS6_IJS8_SA_S9_EEENS6_IJNS7_ILi1EEESI_SI_EEESC_SE_Li128ELb1ELb1ELb1ELb0EEENS1_36VarlenDynamicPersistentTileSchedulerILi128ELi80ELi128ELi128ELb1ELb1ELb0ELb1ELb0ELb1EEEEEEEEEvNT_6ParamsE --------------------------
	.section	.nv.constant0._ZN7cutlass13device_kernelIN5flash19enable_sm80_to_sm89INS1_16FlashAttnFwdSm80INS1_25CollectiveMainloopFwdSm80ILi4ELi1ELb0EN4cute5tupleIJNS5_1CILi128EEENS7_ILi80EEENS7_ILi64EEEEEELi64ENS_6half_tEfNS_4arch4Sm80ELb0ELb1ELb0ELb1ELb1ELb1ELb1ELb1EEENS1_21CollectiveEpilogueFwdINS6_IJS8_SA_S9_EEENS6_IJNS7_ILi1EEESI_SI_EEESC_SE_Li128ELb1ELb1ELb1ELb0EEENS1_36VarlenDynamicPersistentTileSchedulerILi128ELi80ELi128ELi128ELb1ELb1ELb0ELb1ELb0ELb1EEEEEEEEEvNT_6ParamsE,"a",@progbits
	.sectionflags	@""
	.align	4
.nv.constant0._ZN7cutlass13device_kernelIN5flash19enable_sm80_to_sm89INS1_16FlashAttnFwdSm80INS1_25CollectiveMainloopFwdSm80ILi4ELi1ELb0EN4cute5tupleIJNS5_1CILi128EEENS7_ILi80EEENS7_ILi64EEEEEELi64ENS_6half_tEfNS_4arch4Sm80ELb0ELb1ELb0ELb1ELb1ELb1ELb1ELb1EEENS1_21CollectiveEpilogueFwdINS6_IJS8_SA_S9_EEENS6_IJNS7_ILi1EEESI_SI_EEESC_SE_Li128ELb1ELb1ELb1ELb0EEENS1_36VarlenDynamicPersistentTileSchedulerILi128ELi80ELi128ELi128ELb1ELb1ELb0ELb1ELb0ELb1EEEEEEEEEvNT_6ParamsE:
	.zero		1608


//--------------------- .nv.constant0._ZN7cutlass13device_kernelIN5flash19enable_sm80_to_sm89INS1_16FlashAttnFwdSm80INS1_25CollectiveMainloopFwdSm80ILi4ELi1ELb0EN4cute5tupleIJNS5_1CILi128EEENS7_ILi112EEENS7_ILi64EEEEEELi64ENS_6half_tEfNS_4arch4Sm80ELb1ELb0ELb0ELb0ELb1ELb0ELb1ELb1EEENS1_21CollectiveEpilogueFwdINS6_IJS8_SA_S9_EEENS6_IJNS7_ILi1EEESI_SI_EEESC_SE_Li128ELb0ELb1ELb1ELb0EEENS1_30DynamicPersistentTileSchedulerILi128ELi128ELb1ELb1ELb0EEEEEEEEEvNT_6ParamsE --------------------------
	.section	.nv.constant0._ZN7cutlass13device_kernelIN5flash19enable_sm80_to_sm89INS1_16FlashAttnFwdSm80INS1_25CollectiveMainloopFwdSm80ILi4ELi1ELb0EN4cute5tupleIJNS5_1CILi128EEENS7_ILi112EEENS7_ILi64EEEEEELi64ENS_6half_tEfNS_4arch4Sm80ELb1ELb0ELb0ELb0ELb1ELb0ELb1ELb1EEENS1_21CollectiveEpilogueFwdINS6_IJS8_SA_S9_EEENS6_IJNS7_ILi1EEESI_SI_EEESC_SE_Li128ELb0ELb1ELb1ELb0EEENS1_30DynamicPersistentTileSchedulerILi128ELi128ELb1ELb1ELb0EEEEEEEEEvNT_6ParamsE,"a",@progbits
	.sectionflags	@""
	.align	4
.nv.constant0._ZN7cutlass13device_kernelIN5flash19enable_sm80_to_sm89INS1_16FlashAttnFwdSm80INS1_25CollectiveMainloopFwdSm80ILi4ELi1ELb0EN4cute5tupleIJNS5_1CILi128EEENS7_ILi112EEENS7_ILi64EEEEEELi64ENS_6half_tEfNS_4arch4Sm80ELb1ELb0ELb0ELb0ELb1ELb0ELb1ELb1EEENS1_21CollectiveEpilogueFwdINS6_IJS8_SA_S9_EEENS6_IJNS7_ILi1EEESI_SI_EEESC_SE_Li128ELb0ELb1ELb1ELb0EEENS1_30DynamicPersistentTileSchedulerILi128ELi128ELb1ELb1ELb0EEEEEEEEEvNT_6ParamsE:
	.zero		1592


//--------------------- .nv.constant0._ZN7cutlass13device_kernelIN5flash19enable_sm80_to_sm89INS1_16FlashAttnFwdSm80INS1_25CollectiveMainloopFwdSm80ILi4ELi1ELb0EN4cute5tupleIJNS5_1CILi128EEENS7_ILi80EEENS7_ILi64EEEEEELi64ENS_6half_tEfNS_4arch4Sm80ELb1ELb0ELb0ELb1ELb1ELb0ELb1ELb1EEENS1_21CollectiveEpilogueFwdINS6_IJS8_SA_S9_EEENS6_IJNS7_ILi1EEESI_SI_EEESC_SE_Li128ELb1ELb1ELb1ELb0EEENS1_36VarlenDynamicPersistentTileSchedulerILi128ELi80ELi128ELi128ELb1ELb1ELb0ELb1ELb1ELb1EEEEEEEEEvNT_6ParamsE --------------------------
	.section	.nv.constant0._ZN7cutlass13device_kernelIN5flash19enable_sm80_to_sm89INS1_16FlashAttnFwdSm80INS1_25CollectiveMainloopFwdSm80ILi4ELi1ELb0EN4cute5tupleIJNS5_1CILi128EEENS7_ILi80EEENS7_ILi64EEEEEELi64ENS_6half_tEfNS_4arch4Sm80ELb1ELb0ELb0ELb1ELb1ELb0ELb1ELb1EEENS1_21CollectiveEpilogueFwdINS6_IJS8_SA_S9_EEENS6_IJNS7_ILi1EEESI_SI_EEESC_SE_Li128ELb1ELb1ELb1ELb0EEENS1_36VarlenDynamicPersistentTileSchedulerILi128ELi80ELi128ELi128ELb1ELb1ELb0ELb1ELb1ELb1EEEEEEEEEvNT_6ParamsE,"a",@progbits
	.sectionflags	@""
	.align	4
.nv.constant0._ZN7cutlass13device_kernelIN5flash19enable_sm80_to_sm89INS1_16FlashAttnFwdSm80INS1_25CollectiveMainloopFwdSm80ILi4ELi1ELb0EN4cute5tupleIJNS5_1CILi128EEENS7_ILi80EEENS7_ILi64EEEEEELi64ENS_6half_tEfNS_4arch4Sm80ELb1ELb0ELb0ELb1ELb1ELb0ELb1ELb1EEENS1_21CollectiveEpilogueFwdINS6_IJS8_SA_S9_EEENS6_IJNS7_ILi1EEESI_SI_EEESC_SE_Li128ELb1ELb1ELb1ELb0EEENS1_36VarlenDynamicPersistentTileSchedulerILi128ELi80ELi128ELi128ELb1ELb1ELb0ELb1ELb1ELb1EEEEEEEEEvNT_6ParamsE:
	.zero		1608


//--------------------- .nv.constant0._ZN7cutlass13device_kernelIN5flash19enable_sm80_to_sm89INS1_16FlashAttnFwdSm80INS1_25CollectiveMainloopFwdSm80ILi4ELi1ELb0EN4cute5tupleIJNS5_1CILi128EEENS7_ILi80EEENS7_ILi64EEEEEELi64ENS_6half_tEfNS_4arch4Sm80ELb1ELb0ELb0ELb1ELb1ELb1ELb1ELb1EEENS1_21CollectiveEpilogueFwdINS6_IJS8_SA_S9_EEENS6_IJNS7_ILi1EEESI_SI_EEESC_SE_Li128ELb1ELb1ELb1ELb0EEENS1_36VarlenDynamicPersistentTileSchedulerILi128ELi80ELi128ELi128ELb1ELb1ELb0ELb1ELb1ELb1EEEEEEEEEvNT_6ParamsE --------------------------
	.section	.nv.constant0._ZN7cutlass13device_kernelIN5flash19enable_sm80_to_sm89INS1_16FlashAttnFwdSm80INS1_25CollectiveMainloopFwdSm80ILi4ELi1ELb0EN4cute5tupleIJNS5_1CILi128EEENS7_ILi80EEENS7_ILi64EEEEEELi64ENS_6half_tEfNS_4arch4Sm80ELb1ELb0ELb0ELb1ELb1ELb1ELb1ELb1EEENS1_21CollectiveEpilogueFwdINS6_IJS8_SA_S9_EEENS6_IJNS7_ILi1EEESI_SI_EEESC_SE_Li128ELb1ELb1ELb1ELb0EEENS1_36VarlenDynamicPersistentTileSchedulerILi128ELi80ELi128ELi128ELb1ELb1ELb0ELb1ELb1ELb1EEEEEEEEEvNT_6ParamsE,"a",@progbits
	.sectionflags	@""
	.align	4
.nv.constant0._ZN7cutlass13device_kernelIN5flash19enable_sm80_to_sm89INS1_16FlashAttnFwdSm80INS1_25CollectiveMainloopFwdSm80ILi4ELi1ELb0EN4cute5tupleIJNS5_1CILi128EEENS7_ILi80EEENS7_ILi64EEEEEELi64ENS_6half_tEfNS_4arch4Sm80ELb1ELb0ELb0ELb1ELb1ELb1ELb1ELb1EEENS1_21CollectiveEpilogueFwdINS6_IJS8_SA_S9_EEENS6_IJNS7_ILi1EEESI_SI_EEESC_SE_Li128ELb1ELb1ELb1ELb0EEENS1_36VarlenDynamicPersistentTileSchedulerILi128ELi80ELi128ELi128ELb1ELb1ELb0ELb1ELb1ELb1EEEEEEEEEvNT_6ParamsE:
	.zero		1608


//--------------------- SYMBOLS --------------------------

	.type		.nv.reservedSmem.offset0,@object
	.size		.nv.reservedSmem.offset0,0x4
